//
// Generated by NVIDIA NVVM Compiler
//
// Compiler Build ID: CL-36424714
// Cuda compilation tools, release 13.0, V13.0.88
// Based on NVVM 20.0.0
//

.version 9.0
.target sm_100
.address_size 64

	// .globl	_Z20testArrayOfStructurePK6Float2PS_i
.global .align 1 .b8 _ZN34_INTERNAL_ec116725_4_k_cu_67413aeb4cuda3std3__45__cpo5beginE[1];
.global .align 1 .b8 _ZN34_INTERNAL_ec116725_4_k_cu_67413aeb4cuda3std3__45__cpo3endE[1];
.global .align 1 .b8 _ZN34_INTERNAL_ec116725_4_k_cu_67413aeb4cuda3std3__45__cpo6cbeginE[1];
.global .align 1 .b8 _ZN34_INTERNAL_ec116725_4_k_cu_67413aeb4cuda3std3__45__cpo4cendE[1];
.global .align 1 .b8 _ZN34_INTERNAL_ec116725_4_k_cu_67413aeb4cuda3std3__45__cpo6rbeginE[1];
.global .align 1 .b8 _ZN34_INTERNAL_ec116725_4_k_cu_67413aeb4cuda3std3__45__cpo4rendE[1];
.global .align 1 .b8 _ZN34_INTERNAL_ec116725_4_k_cu_67413aeb4cuda3std3__45__cpo7crbeginE[1];
.global .align 1 .b8 _ZN34_INTERNAL_ec116725_4_k_cu_67413aeb4cuda3std3__45__cpo5crendE[1];
.global .align 1 .b8 _ZN34_INTERNAL_ec116725_4_k_cu_67413aeb4cuda3std3__436_GLOBAL__N__ec116725_4_k_cu_67413aeb6ignoreE[1];
.global .align 1 .b8 _ZN34_INTERNAL_ec116725_4_k_cu_67413aeb4cuda3std3__419piecewise_constructE[1];
.global .align 1 .b8 _ZN34_INTERNAL_ec116725_4_k_cu_67413aeb4cuda3std3__48in_placeE[1];
.global .align 1 .b8 _ZN34_INTERNAL_ec116725_4_k_cu_67413aeb4cuda3std3__420unreachable_sentinelE[1];
.global .align 1 .b8 _ZN34_INTERNAL_ec116725_4_k_cu_67413aeb4cuda3std3__47nulloptE[1];
.global .align 1 .b8 _ZN34_INTERNAL_ec116725_4_k_cu_67413aeb4cuda3std3__48unexpectE[1];
.global .align 1 .b8 _ZN34_INTERNAL_ec116725_4_k_cu_67413aeb4cuda3std6ranges3__45__cpo4swapE[1];
.global .align 1 .b8 _ZN34_INTERNAL_ec116725_4_k_cu_67413aeb4cuda3std6ranges3__45__cpo9iter_moveE[1];
.global .align 1 .b8 _ZN34_INTERNAL_ec116725_4_k_cu_67413aeb4cuda3std6ranges3__45__cpo5beginE[1];
.global .align 1 .b8 _ZN34_INTERNAL_ec116725_4_k_cu_67413aeb4cuda3std6ranges3__45__cpo3endE[1];
.global .align 1 .b8 _ZN34_INTERNAL_ec116725_4_k_cu_67413aeb4cuda3std6ranges3__45__cpo6cbeginE[1];
.global .align 1 .b8 _ZN34_INTERNAL_ec116725_4_k_cu_67413aeb4cuda3std6ranges3__45__cpo4cendE[1];
.global .align 1 .b8 _ZN34_INTERNAL_ec116725_4_k_cu_67413aeb4cuda3std6ranges3__45__cpo7advanceE[1];
.global .align 1 .b8 _ZN34_INTERNAL_ec116725_4_k_cu_67413aeb4cuda3std6ranges3__45__cpo9iter_swapE[1];
.global .align 1 .b8 _ZN34_INTERNAL_ec116725_4_k_cu_67413aeb4cuda3std6ranges3__45__cpo4nextE[1];
.global .align 1 .b8 _ZN34_INTERNAL_ec116725_4_k_cu_67413aeb4cuda3std6ranges3__45__cpo4prevE[1];
.global .align 1 .b8 _ZN34_INTERNAL_ec116725_4_k_cu_67413aeb4cuda3std6ranges3__45__cpo4dataE[1];
.global .align 1 .b8 _ZN34_INTERNAL_ec116725_4_k_cu_67413aeb4cuda3std6ranges3__45__cpo5cdataE[1];
.global .align 1 .b8 _ZN34_INTERNAL_ec116725_4_k_cu_67413aeb4cuda3std6ranges3__45__cpo4sizeE[1];
.global .align 1 .b8 _ZN34_INTERNAL_ec116725_4_k_cu_67413aeb4cuda3std6ranges3__45__cpo5ssizeE[1];
.global .align 1 .b8 _ZN34_INTERNAL_ec116725_4_k_cu_67413aeb4cuda3std6ranges3__45__cpo8distanceE[1];
.global .align 1 .b8 _ZN34_INTERNAL_ec116725_4_k_cu_67413aeb6thrust24THRUST_300001_SM_1000_NS8cuda_cub3parE[1];
.global .align 1 .b8 _ZN34_INTERNAL_ec116725_4_k_cu_67413aeb6thrust24THRUST_300001_SM_1000_NS8cuda_cub10par_nosyncE[1];
.global .align 1 .b8 _ZN34_INTERNAL_ec116725_4_k_cu_67413aeb6thrust24THRUST_300001_SM_1000_NS6system6detail10sequential3seqE[1];
.global .align 1 .b8 _ZN34_INTERNAL_ec116725_4_k_cu_67413aeb6thrust24THRUST_300001_SM_1000_NS12placeholders2_1E[1];
.global .align 1 .b8 _ZN34_INTERNAL_ec116725_4_k_cu_67413aeb6thrust24THRUST_300001_SM_1000_NS12placeholders2_2E[1];
.global .align 1 .b8 _ZN34_INTERNAL_ec116725_4_k_cu_67413aeb6thrust24THRUST_300001_SM_1000_NS12placeholders2_3E[1];
.global .align 1 .b8 _ZN34_INTERNAL_ec116725_4_k_cu_67413aeb6thrust24THRUST_300001_SM_1000_NS12placeholders2_4E[1];
.global .align 1 .b8 _ZN34_INTERNAL_ec116725_4_k_cu_67413aeb6thrust24THRUST_300001_SM_1000_NS12placeholders2_5E[1];
.global .align 1 .b8 _ZN34_INTERNAL_ec116725_4_k_cu_67413aeb6thrust24THRUST_300001_SM_1000_NS12placeholders2_6E[1];
.global .align 1 .b8 _ZN34_INTERNAL_ec116725_4_k_cu_67413aeb6thrust24THRUST_300001_SM_1000_NS12placeholders2_7E[1];
.global .align 1 .b8 _ZN34_INTERNAL_ec116725_4_k_cu_67413aeb6thrust24THRUST_300001_SM_1000_NS12placeholders2_8E[1];
.global .align 1 .b8 _ZN34_INTERNAL_ec116725_4_k_cu_67413aeb6thrust24THRUST_300001_SM_1000_NS12placeholders2_9E[1];
.global .align 1 .b8 _ZN34_INTERNAL_ec116725_4_k_cu_67413aeb6thrust24THRUST_300001_SM_1000_NS12placeholders3_10E[1];
.global .align 1 .b8 _ZN34_INTERNAL_ec116725_4_k_cu_67413aeb6thrust24THRUST_300001_SM_1000_NS3seqE[1];

.visible .entry _Z20testArrayOfStructurePK6Float2PS_i(
	.param .u64 .ptr .align 1 _Z20testArrayOfStructurePK6Float2PS_i_param_0,
	.param .u64 .ptr .align 1 _Z20testArrayOfStructurePK6Float2PS_i_param_1,
	.param .u32 _Z20testArrayOfStructurePK6Float2PS_i_param_2
)
{
	.reg .pred 	%p<2>;
	.reg .b32 	%r<9>;
	.reg .b32 	%f<5>;
	.reg .b64 	%rd<8>;

	ld.param.u64 	%rd1, [_Z20testArrayOfStructurePK6Float2PS_i_param_0];
	ld.param.u64 	%rd2, [_Z20testArrayOfStructurePK6Float2PS_i_param_1];
	ld.param.u32 	%r2, [_Z20testArrayOfStructurePK6Float2PS_i_param_2];
	mov.u32 	%r3, %ctaid.x;
	mov.u32 	%r4, %ntid.x;
	mov.u32 	%r5, %ntid.y;
	mov.u32 	%r6, %tid.y;
	mov.u32 	%r7, %tid.x;
	mad.lo.s32 	%r8, %r3, %r5, %r6;
	mad.lo.s32 	%r1, %r8, %r4, %r7;
	setp.ge.s32 	%p1, %r1, %r2;
	@%p1 bra 	$L__BB0_2;
	cvta.to.global.u64 	%rd3, %rd1;
	cvta.to.global.u64 	%rd4, %rd2;
	mul.wide.s32 	%rd5, %r1, 8;
	add.s64 	%rd6, %rd3, %rd5;
	ld.global.nc.f32 	%f1, [%rd6];
	ld.global.nc.f32 	%f2, [%rd6+4];
	add.f32 	%f3, %f1, 0f38D1B717;
	add.f32 	%f4, %f2, 0f3951B717;
	add.s64 	%rd7, %rd4, %rd5;
	st.global.f32 	[%rd7], %f3;
	st.global.f32 	[%rd7+4], %f4;
$L__BB0_2:
	ret;

}
	// .globl	_Z21testArrayOfCudaFloat2PK6float2PS_i
.visible .entry _Z21testArrayOfCudaFloat2PK6float2PS_i(
	.param .u64 .ptr .align 1 _Z21testArrayOfCudaFloat2PK6float2PS_i_param_0,
	.param .u64 .ptr .align 1 _Z21testArrayOfCudaFloat2PK6float2PS_i_param_1,
	.param .u32 _Z21testArrayOfCudaFloat2PK6float2PS_i_param_2
)
{
	.reg .pred 	%p<2>;
	.reg .b32 	%r<9>;
	.reg .b32 	%f<5>;
	.reg .b64 	%rd<8>;

	ld.param.u64 	%rd1, [_Z21testArrayOfCudaFloat2PK6float2PS_i_param_0];
	ld.param.u64 	%rd2, [_Z21testArrayOfCudaFloat2PK6float2PS_i_param_1];
	ld.param.u32 	%r2, [_Z21testArrayOfCudaFloat2PK6float2PS_i_param_2];
	mov.u32 	%r3, %ctaid.x;
	mov.u32 	%r4, %ntid.x;
	mov.u32 	%r5, %ntid.y;
	mov.u32 	%r6, %tid.y;
	mov.u32 	%r7, %tid.x;
	mad.lo.s32 	%r8, %r3, %r5, %r6;
	mad.lo.s32 	%r1, %r8, %r4, %r7;
	setp.ge.s32 	%p1, %r1, %r2;
	@%p1 bra 	$L__BB1_2;
	cvta.to.global.u64 	%rd3, %rd1;
	cvta.to.global.u64 	%rd4, %rd2;
	mul.wide.s32 	%rd5, %r1, 8;
	add.s64 	%rd6, %rd3, %rd5;
	ld.global.nc.v2.f32 	{%f1, %f2}, [%rd6];
	add.f32 	%f3, %f1, 0f38D1B717;
	add.f32 	%f4, %f2, 0f3951B717;
	add.s64 	%rd7, %rd4, %rd5;
	st.global.v2.f32 	[%rd7], {%f3, %f4};
$L__BB1_2:
	ret;

}
	// .globl	_Z20testStructureOfArrayPKfS0_PfS1_i
.visible .entry _Z20testStructureOfArrayPKfS0_PfS1_i(
	.param .u64 .ptr .align 1 _Z20testStructureOfArrayPKfS0_PfS1_i_param_0,
	.param .u64 .ptr .align 1 _Z20testStructureOfArrayPKfS0_PfS1_i_param_1,
	.param .u64 .ptr .align 1 _Z20testStructureOfArrayPKfS0_PfS1_i_param_2,
	.param .u64 .ptr .align 1 _Z20testStructureOfArrayPKfS0_PfS1_i_param_3,
	.param .u32 _Z20testStructureOfArrayPKfS0_PfS1_i_param_4
)
{
	.reg .pred 	%p<2>;
	.reg .b32 	%r<9>;
	.reg .b32 	%f<5>;
	.reg .b64 	%rd<14>;

	ld.param.u64 	%rd1, [_Z20testStructureOfArrayPKfS0_PfS1_i_param_0];
	ld.param.u64 	%rd2, [_Z20testStructureOfArrayPKfS0_PfS1_i_param_1];
	ld.param.u64 	%rd3, [_Z20testStructureOfArrayPKfS0_PfS1_i_param_2];
	ld.param.u64 	%rd4, [_Z20testStructureOfArrayPKfS0_PfS1_i_param_3];
	ld.param.u32 	%r2, [_Z20testStructureOfArrayPKfS0_PfS1_i_param_4];
	mov.u32 	%r3, %ctaid.x;
	mov.u32 	%r4, %ntid.x;
	mov.u32 	%r5, %ntid.y;
	mov.u32 	%r6, %tid.y;
	mov.u32 	%r7, %tid.x;
	mad.lo.s32 	%r8, %r3, %r5, %r6;
	mad.lo.s32 	%r1, %r8, %r4, %r7;
	setp.ge.s32 	%p1, %r1, %r2;
	@%p1 bra 	$L__BB2_2;
	cvta.to.global.u64 	%rd5, %rd1;
	cvta.to.global.u64 	%rd6, %rd2;
	cvta.to.global.u64 	%rd7, %rd3;
	cvta.to.global.u64 	%rd8, %rd4;
	mul.wide.s32 	%rd9, %r1, 4;
	add.s64 	%rd10, %rd5, %rd9;
	ld.global.nc.f32 	%f1, [%rd10];
	add.s64 	%rd11, %rd6, %rd9;
	ld.global.nc.f32 	%f2, [%rd11];
	add.f32 	%f3, %f1, 0f38D1B717;
	add.f32 	%f4, %f2, 0f3951B717;
	add.s64 	%rd12, %rd7, %rd9;
	st.global.f32 	[%rd12], %f3;
	add.s64 	%rd13, %rd8, %rd9;
	st.global.f32 	[%rd13], %f4;
$L__BB2_2:
	ret;

}
	// .globl	_ZN3cub18CUB_300001_SM_10006detail11EmptyKernelIvEEvv
.visible .entry _ZN3cub18CUB_300001_SM_10006detail11EmptyKernelIvEEvv()
{


	ret;

}
	// .globl	_ZN3cub18CUB_300001_SM_10006detail8for_each13static_kernelINS2_12policy_hub_t12policy_500_tEmN6thrust24THRUST_300001_SM_1000_NS8cuda_cub20__uninitialized_fill7functorINS7_10device_ptrI6Float2EESC_EEEEvT0_T1_
.visible .entry _ZN3cub18CUB_300001_SM_10006detail8for_each13static_kernelINS2_12policy_hub_t12policy_500_tEmN6thrust24THRUST_300001_SM_1000_NS8cuda_cub20__uninitialized_fill7functorINS7_10device_ptrI6Float2EESC_EEEEvT0_T1_(
	.param .u64 _ZN3cub18CUB_300001_SM_10006detail8for_each13static_kernelINS2_12policy_hub_t12policy_500_tEmN6thrust24THRUST_300001_SM_1000_NS8cuda_cub20__uninitialized_fill7functorINS7_10device_ptrI6Float2EESC_EEEEvT0_T1__param_0,
	.param .align 8 .b8 _ZN3cub18CUB_300001_SM_10006detail8for_each13static_kernelINS2_12policy_hub_t12policy_500_tEmN6thrust24THRUST_300001_SM_1000_NS8cuda_cub20__uninitialized_fill7functorINS7_10device_ptrI6Float2EESC_EEEEvT0_T1__param_1[16]
)
.maxntid 256
{
	.reg .pred 	%p<4>;
	.reg .b32 	%r<5>;
	.reg .b32 	%f<5>;
	.reg .b64 	%rd<16>;

	ld.param.u64 	%rd4, [_ZN3cub18CUB_300001_SM_10006detail8for_each13static_kernelINS2_12policy_hub_t12policy_500_tEmN6thrust24THRUST_300001_SM_1000_NS8cuda_cub20__uninitialized_fill7functorINS7_10device_ptrI6Float2EESC_EEEEvT0_T1__param_1];
	ld.param.u64 	%rd5, [_ZN3cub18CUB_300001_SM_10006detail8for_each13static_kernelINS2_12policy_hub_t12policy_500_tEmN6thrust24THRUST_300001_SM_1000_NS8cuda_cub20__uninitialized_fill7functorINS7_10device_ptrI6Float2EESC_EEEEvT0_T1__param_0];
	ld.param.v2.f32 	{%f3, %f4}, [_ZN3cub18CUB_300001_SM_10006detail8for_each13static_kernelINS2_12policy_hub_t12policy_500_tEmN6thrust24THRUST_300001_SM_1000_NS8cuda_cub20__uninitialized_fill7functorINS7_10device_ptrI6Float2EESC_EEEEvT0_T1__param_1+8];
	mov.u32 	%r2, %ctaid.x;
	mul.wide.u32 	%rd1, %r2, 512;
	sub.s64 	%rd2, %rd5, %rd1;
	setp.lt.u64 	%p1, %rd2, 512;
	@%p1 bra 	$L__BB4_2;
	mov.u32 	%r4, %tid.x;
	cvta.to.global.u64 	%rd11, %rd4;
	cvt.u64.u32 	%rd12, %r4;
	add.s64 	%rd13, %rd1, %rd12;
	shl.b64 	%rd14, %rd13, 3;
	add.s64 	%rd15, %rd11, %rd14;
	st.global.f32 	[%rd15], %f3;
	st.global.f32 	[%rd15+4], %f4;
	st.global.f32 	[%rd15+2048], %f3;
	st.global.f32 	[%rd15+2052], %f4;
	bra.uni 	$L__BB4_6;
$L__BB4_2:
	cvta.to.global.u64 	%rd6, %rd4;
	mov.u32 	%r1, %tid.x;
	cvt.u64.u32 	%rd7, %r1;
	setp.le.u64 	%p2, %rd2, %rd7;
	add.s64 	%rd8, %rd1, %rd7;
	shl.b64 	%rd9, %rd8, 3;
	add.s64 	%rd3, %rd6, %rd9;
	@%p2 bra 	$L__BB4_4;
	st.global.f32 	[%rd3], %f3;
	st.global.f32 	[%rd3+4], %f4;
$L__BB4_4:
	add.s32 	%r3, %r1, 256;
	cvt.u64.u32 	%rd10, %r3;
	setp.le.u64 	%p3, %rd2, %rd10;
	@%p3 bra 	$L__BB4_6;
	st.global.f32 	[%rd3+2048], %f3;
	st.global.f32 	[%rd3+2052], %f4;
$L__BB4_6:
	ret;

}
	// .globl	_ZN3cub18CUB_300001_SM_10006detail8for_each13static_kernelINS2_12policy_hub_t12policy_500_tEmN6thrust24THRUST_300001_SM_1000_NS8cuda_cub20__uninitialized_fill7functorINS7_10device_ptrI6float2EESC_EEEEvT0_T1_
.visible .entry _ZN3cub18CUB_300001_SM_10006detail8for_each13static_kernelINS2_12policy_hub_t12policy_500_tEmN6thrust24THRUST_300001_SM_1000_NS8cuda_cub20__uninitialized_fill7functorINS7_10device_ptrI6float2EESC_EEEEvT0_T1_(
	.param .u64 _ZN3cub18CUB_300001_SM_10006detail8for_each13static_kernelINS2_12policy_hub_t12policy_500_tEmN6thrust24THRUST_300001_SM_1000_NS8cuda_cub20__uninitialized_fill7functorINS7_10device_ptrI6float2EESC_EEEEvT0_T1__param_0,
	.param .align 8 .b8 _ZN3cub18CUB_300001_SM_10006detail8for_each13static_kernelINS2_12policy_hub_t12policy_500_tEmN6thrust24THRUST_300001_SM_1000_NS8cuda_cub20__uninitialized_fill7functorINS7_10device_ptrI6float2EESC_EEEEvT0_T1__param_1[16]
)
.maxntid 256
{
	.reg .pred 	%p<4>;
	.reg .b32 	%r<5>;
	.reg .b32 	%f<5>;
	.reg .b64 	%rd<16>;

	ld.param.u64 	%rd4, [_ZN3cub18CUB_300001_SM_10006detail8for_each13static_kernelINS2_12policy_hub_t12policy_500_tEmN6thrust24THRUST_300001_SM_1000_NS8cuda_cub20__uninitialized_fill7functorINS7_10device_ptrI6float2EESC_EEEEvT0_T1__param_1];
	ld.param.u64 	%rd5, [_ZN3cub18CUB_300001_SM_10006detail8for_each13static_kernelINS2_12policy_hub_t12policy_500_tEmN6thrust24THRUST_300001_SM_1000_NS8cuda_cub20__uninitialized_fill7functorINS7_10device_ptrI6float2EESC_EEEEvT0_T1__param_0];
	ld.param.v2.f32 	{%f3, %f4}, [_ZN3cub18CUB_300001_SM_10006detail8for_each13static_kernelINS2_12policy_hub_t12policy_500_tEmN6thrust24THRUST_300001_SM_1000_NS8cuda_cub20__uninitialized_fill7functorINS7_10device_ptrI6float2EESC_EEEEvT0_T1__param_1+8];
	mov.u32 	%r2, %ctaid.x;
	mul.wide.u32 	%rd1, %r2, 512;
	sub.s64 	%rd2, %rd5, %rd1;
	setp.lt.u64 	%p1, %rd2, 512;
	@%p1 bra 	$L__BB5_2;
	mov.u32 	%r4, %tid.x;
	cvta.to.global.u64 	%rd11, %rd4;
	cvt.u64.u32 	%rd12, %r4;
	add.s64 	%rd13, %rd1, %rd12;
	shl.b64 	%rd14, %rd13, 3;
	add.s64 	%rd15, %rd11, %rd14;
	st.global.v2.f32 	[%rd15], {%f3, %f4};
	st.global.v2.f32 	[%rd15+2048], {%f3, %f4};
	bra.uni 	$L__BB5_6;
$L__BB5_2:
	cvta.to.global.u64 	%rd6, %rd4;
	mov.u32 	%r1, %tid.x;
	cvt.u64.u32 	%rd7, %r1;
	setp.le.u64 	%p2, %rd2, %rd7;
	add.s64 	%rd8, %rd1, %rd7;
	shl.b64 	%rd9, %rd8, 3;
	add.s64 	%rd3, %rd6, %rd9;
	@%p2 bra 	$L__BB5_4;
	st.global.v2.f32 	[%rd3], {%f3, %f4};
$L__BB5_4:
	add.s32 	%r3, %r1, 256;
	cvt.u64.u32 	%rd10, %r3;
	setp.le.u64 	%p3, %rd2, %rd10;
	@%p3 bra 	$L__BB5_6;
	st.global.v2.f32 	[%rd3+2048], {%f3, %f4};
$L__BB5_6:
	ret;

}
	// .globl	_ZN3cub18CUB_300001_SM_10006detail8for_each13static_kernelINS2_12policy_hub_t12policy_500_tEmN6thrust24THRUST_300001_SM_1000_NS8cuda_cub20__uninitialized_fill7functorINS7_10device_ptrIfEEfEEEEvT0_T1_
.visible .entry _ZN3cub18CUB_300001_SM_10006detail8for_each13static_kernelINS2_12policy_hub_t12policy_500_tEmN6thrust24THRUST_300001_SM_1000_NS8cuda_cub20__uninitialized_fill7functorINS7_10device_ptrIfEEfEEEEvT0_T1_(
	.param .u64 _ZN3cub18CUB_300001_SM_10006detail8for_each13static_kernelINS2_12policy_hub_t12policy_500_tEmN6thrust24THRUST_300001_SM_1000_NS8cuda_cub20__uninitialized_fill7functorINS7_10device_ptrIfEEfEEEEvT0_T1__param_0,
	.param .align 8 .b8 _ZN3cub18CUB_300001_SM_10006detail8for_each13static_kernelINS2_12policy_hub_t12policy_500_tEmN6thrust24THRUST_300001_SM_1000_NS8cuda_cub20__uninitialized_fill7functorINS7_10device_ptrIfEEfEEEEvT0_T1__param_1[16]
)
.maxntid 256
{
	.reg .pred 	%p<4>;
	.reg .b16 	%rs<5>;
	.reg .b32 	%r<10>;
	.reg .b32 	%f<3>;
	.reg .b64 	%rd<16>;

	ld.param.f32 	%f2, [_ZN3cub18CUB_300001_SM_10006detail8for_each13static_kernelINS2_12policy_hub_t12policy_500_tEmN6thrust24THRUST_300001_SM_1000_NS8cuda_cub20__uninitialized_fill7functorINS7_10device_ptrIfEEfEEEEvT0_T1__param_1+8];
	ld.param.u64 	%rd4, [_ZN3cub18CUB_300001_SM_10006detail8for_each13static_kernelINS2_12policy_hub_t12policy_500_tEmN6thrust24THRUST_300001_SM_1000_NS8cuda_cub20__uninitialized_fill7functorINS7_10device_ptrIfEEfEEEEvT0_T1__param_1];
	ld.param.u64 	%rd5, [_ZN3cub18CUB_300001_SM_10006detail8for_each13static_kernelINS2_12policy_hub_t12policy_500_tEmN6thrust24THRUST_300001_SM_1000_NS8cuda_cub20__uninitialized_fill7functorINS7_10device_ptrIfEEfEEEEvT0_T1__param_0];
	mov.u32 	%r7, %ctaid.x;
	mul.wide.u32 	%rd1, %r7, 512;
	sub.s64 	%rd2, %rd5, %rd1;
	setp.lt.u64 	%p1, %rd2, 512;
	@%p1 bra 	$L__BB6_2;
	mov.u32 	%r9, %tid.x;
	cvta.to.global.u64 	%rd11, %rd4;
	cvt.u64.u32 	%rd12, %r9;
	add.s64 	%rd13, %rd1, %rd12;
	shl.b64 	%rd14, %rd13, 2;
	add.s64 	%rd15, %rd11, %rd14;
	st.global.f32 	[%rd15], %f2;
	st.global.f32 	[%rd15+1024], %f2;
	bra.uni 	$L__BB6_6;
$L__BB6_2:
	cvta.to.global.u64 	%rd6, %rd4;
	mov.u32 	%r1, %tid.x;
	cvt.u64.u32 	%rd7, %r1;
	setp.le.u64 	%p2, %rd2, %rd7;
	add.s64 	%rd8, %rd1, %rd7;
	shl.b64 	%rd9, %rd8, 2;
	add.s64 	%rd3, %rd6, %rd9;
	@%p2 bra 	$L__BB6_4;
	st.global.f32 	[%rd3], %f2;
$L__BB6_4:
	add.s32 	%r8, %r1, 256;
	cvt.u64.u32 	%rd10, %r8;
	setp.le.u64 	%p3, %rd2, %rd10;
	@%p3 bra 	$L__BB6_6;
	st.global.f32 	[%rd3+1024], %f2;
$L__BB6_6:
	ret;

}


// ===== COMPILED SASS (sm_100) =====

	.target	sm_100

	.elftype	@"ET_EXEC"


//--------------------- .note.nv.tkinfo           --------------------------
	.section	.note.nv.tkinfo,"",@"SHT_NOTE"
	.sectionflags	@"SHF_NOTE_NV_TKINFO"
	.tkinfo
        /*0018*/ 	.word	0x00000002
        /*0030*/ 	.string	""
        /*0030*/ 	.string	"ptxas"
        /*0030*/ 	.string	"Cuda compilation tools, release 13.0, V13.0.88"
        /*0030*/ 	.string	"Build cuda_13.0.r13.0/compiler.36424714_0"
        /*0030*/ 	.string	"-arch sm_100 -m 64 "



//--------------------- .note.nv.cuinfo           --------------------------
	.section	.note.nv.cuinfo,"",@"SHT_NOTE"
	.sectionflags	@"SHF_NOTE_NV_CUINFO"
        /*0018*/ 	.short	0x0002
        /*001a*/ 	.short	0x0064
        /*001c*/ 	.short	0x0082
	.zero		2


//--------------------- .nv.info                  --------------------------
	.section	.nv.info,"",@"SHT_CUDA_INFO"
	.align	4


	//----- nvinfo : EIATTR_REGCOUNT
	.align		4
        /*0000*/ 	.byte	0x04, 0x2f
        /*0002*/ 	.short	(.L_44 - .L_43)
	.align		4
.L_43:
        /*0004*/ 	.word	index@(_Z20testArrayOfStructurePK6Float2PS_i)
        /*0008*/ 	.word	0x0000000c


	//----- nvinfo : EIATTR_FRAME_SIZE
	.align		4
.L_44:
        /*000c*/ 	.byte	0x04, 0x11
        /*000e*/ 	.short	(.L_46 - .L_45)
	.align		4
.L_45:
        /*0010*/ 	.word	index@(_Z20testArrayOfStructurePK6Float2PS_i)
        /*0014*/ 	.word	0x00000000


	//----- nvinfo : EIATTR_REGCOUNT
	.align		4
.L_46:
        /*0018*/ 	.byte	0x04, 0x2f
        /*001a*/ 	.short	(.L_48 - .L_47)
	.align		4
.L_47:
        /*001c*/ 	.word	index@(_Z21testArrayOfCudaFloat2PK6float2PS_i)
        /*0020*/ 	.word	0x0000000a


	//----- nvinfo : EIATTR_FRAME_SIZE
	.align		4
.L_48:
        /*0024*/ 	.byte	0x04, 0x11
        /*0026*/ 	.short	(.L_50 - .L_49)
	.align		4
.L_49:
        /*0028*/ 	.word	index@(_Z21testArrayOfCudaFloat2PK6float2PS_i)
        /*002c*/ 	.word	0x00000000


	//----- nvinfo : EIATTR_REGCOUNT
	.align		4
.L_50:
        /*0030*/ 	.byte	0x04, 0x2f
        /*0032*/ 	.short	(.L_52 - .L_51)
	.align		4
.L_51:
        /*0034*/ 	.word	index@(_Z20testStructureOfArrayPKfS0_PfS1_i)
        /*0038*/ 	.word	0x00000010


	//----- nvinfo : EIATTR_FRAME_SIZE
	.align		4
.L_52:
        /*003c*/ 	.byte	0x04, 0x11
        /*003e*/ 	.short	(.L_54 - .L_53)
	.align		4
.L_53:
        /*0040*/ 	.word	index@(_Z20testStructureOfArrayPKfS0_PfS1_i)
        /*0044*/ 	.word	0x00000000


	//----- nvinfo : EIATTR_REGCOUNT
	.align		4
.L_54:
        /*0048*/ 	.byte	0x04, 0x2f
        /*004a*/ 	.short	(.L_56 - .L_55)
	.align		4
.L_55:
        /*004c*/ 	.word	index@(_ZN3cub18CUB_300001_SM_10006detail11EmptyKernelIvEEvv)
        /*0050*/ 	.word	0x00000004


	//----- nvinfo : EIATTR_FRAME_SIZE
	.align		4
.L_56:
        /*0054*/ 	.byte	0x04, 0x11
        /*0056*/ 	.short	(.L_58 - .L_57)
	.align		4
.L_57:
        /*0058*/ 	.word	index@(_ZN3cub18CUB_300001_SM_10006detail11EmptyKernelIvEEvv)
        /*005c*/ 	.word	0x00000000


	//----- nvinfo : EIATTR_REGCOUNT
	.align		4
.L_58:
        /*0060*/ 	.byte	0x04, 0x2f
        /*0062*/ 	.short	(.L_60 - .L_59)
	.align		4
.L_59:
        /*0064*/ 	.word	index@(_ZN3cub18CUB_300001_SM_10006detail8for_each13static_kernelINS2_12policy_hub_t12policy_500_tEmN6thrust24THRUST_300001_SM_1000_NS8cuda_cub20__uninitialized_fill7functorINS7_10device_ptrI6Float2EESC_EEEEvT0_T1_)
        /*0068*/ 	.word	0x00000009


	//----- nvinfo : EIATTR_FRAME_SIZE
	.align		4
.L_60:
        /*006c*/ 	.byte	0x04, 0x11
        /*006e*/ 	.short	(.L_62 - .L_61)
	.align		4
.L_61:
        /*0070*/ 	.word	index@(_ZN3cub18CUB_300001_SM_10006detail8for_each13static_kernelINS2_12policy_hub_t12policy_500_tEmN6thrust24THRUST_300001_SM_1000_NS8cuda_cub20__uninitialized_fill7functorINS7_10device_ptrI6Float2EESC_EEEEvT0_T1_)
        /*0074*/ 	.word	0x00000000


	//----- nvinfo : EIATTR_REGCOUNT
	.align		4
.L_62:
        /*0078*/ 	.byte	0x04, 0x2f
        /*007a*/ 	.short	(.L_64 - .L_63)
	.align		4
.L_63:
        /*007c*/ 	.word	index@(_ZN3cub18CUB_300001_SM_10006detail8for_each13static_kernelINS2_12policy_hub_t12policy_500_tEmN6thrust24THRUST_300001_SM_1000_NS8cuda_cub20__uninitialized_fill7functorINS7_10device_ptrI6float2EESC_EEEEvT0_T1_)
        /*0080*/ 	.word	0x00000009


	//----- nvinfo : EIATTR_FRAME_SIZE
	.align		4
.L_64:
        /*0084*/ 	.byte	0x04, 0x11
        /*0086*/ 	.short	(.L_66 - .L_65)
	.align		4
.L_65:
        /*0088*/ 	.word	index@(_ZN3cub18CUB_300001_SM_10006detail8for_each13static_kernelINS2_12policy_hub_t12policy_500_tEmN6thrust24THRUST_300001_SM_1000_NS8cuda_cub20__uninitialized_fill7functorINS7_10device_ptrI6float2EESC_EEEEvT0_T1_)
        /*008c*/ 	.word	0x00000000


	//----- nvinfo : EIATTR_REGCOUNT
	.align		4
.L_66:
        /*0090*/ 	.byte	0x04, 0x2f
        /*0092*/ 	.short	(.L_68 - .L_67)
	.align		4
.L_67:
        /*0094*/ 	.word	index@(_ZN3cub18CUB_300001_SM_10006detail8for_each13static_kernelINS2_12policy_hub_t12policy_500_tEmN6thrust24THRUST_300001_SM_1000_NS8cuda_cub20__uninitialized_fill7functorINS7_10device_ptrIfEEfEEEEvT0_T1_)
        /*0098*/ 	.word	0x00000008


	//----- nvinfo : EIATTR_FRAME_SIZE
	.align		4
.L_68:
        /*009c*/ 	.byte	0x04, 0x11
        /*009e*/ 	.short	(.L_70 - .L_69)
	.align		4
.L_69:
        /*00a0*/ 	.word	index@(_ZN3cub18CUB_300001_SM_10006detail8for_each13static_kernelINS2_12policy_hub_t12policy_500_tEmN6thrust24THRUST_300001_SM_1000_NS8cuda_cub20__uninitialized_fill7functorINS7_10device_ptrIfEEfEEEEvT0_T1_)
        /*00a4*/ 	.word	0x00000000


	//----- nvinfo : EIATTR_MIN_STACK_SIZE
	.align		4
.L_70:
        /*00a8*/ 	.byte	0x04, 0x12
        /*00aa*/ 	.short	(.L_72 - .L_71)
	.align		4
.L_71:
        /*00ac*/ 	.word	index@(_ZN3cub18CUB_300001_SM_10006detail8for_each13static_kernelINS2_12policy_hub_t12policy_500_tEmN6thrust24THRUST_300001_SM_1000_NS8cuda_cub20__uninitialized_fill7functorINS7_10device_ptrIfEEfEEEEvT0_T1_)
        /*00b0*/ 	.word	0x00000000


	//----- nvinfo : EIATTR_MIN_STACK_SIZE
	.align		4
.L_72:
        /*00b4*/ 	.byte	0x04, 0x12
        /*00b6*/ 	.short	(.L_74 - .L_73)
	.align		4
.L_73:
        /*00b8*/ 	.word	index@(_ZN3cub18CUB_300001_SM_10006detail8for_each13static_kernelINS2_12policy_hub_t12policy_500_tEmN6thrust24THRUST_300001_SM_1000_NS8cuda_cub20__uninitialized_fill7functorINS7_10device_ptrI6float2EESC_EEEEvT0_T1_)
        /*00bc*/ 	.word	0x00000000


	//----- nvinfo : EIATTR_MIN_STACK_SIZE
	.align		4
.L_74:
        /*00c0*/ 	.byte	0x04, 0x12
        /*00c2*/ 	.short	(.L_76 - .L_75)
	.align		4
.L_75:
        /*00c4*/ 	.word	index@(_ZN3cub18CUB_300001_SM_10006detail8for_each13static_kernelINS2_12policy_hub_t12policy_500_tEmN6thrust24THRUST_300001_SM_1000_NS8cuda_cub20__uninitialized_fill7functorINS7_10device_ptrI6Float2EESC_EEEEvT0_T1_)
        /*00c8*/ 	.word	0x00000000


	//----- nvinfo : EIATTR_MIN_STACK_SIZE
	.align		4
.L_76:
        /*00cc*/ 	.byte	0x04, 0x12
        /*00ce*/ 	.short	(.L_78 - .L_77)
	.align		4
.L_77:
        /*00d0*/ 	.word	index@(_ZN3cub18CUB_300001_SM_10006detail11EmptyKernelIvEEvv)
        /*00d4*/ 	.word	0x00000000


	//----- nvinfo : EIATTR_MIN_STACK_SIZE
	.align		4
.L_78:
        /*00d8*/ 	.byte	0x04, 0x12
        /*00da*/ 	.short	(.L_80 - .L_79)
	.align		4
.L_79:
        /*00dc*/ 	.word	index@(_Z20testStructureOfArrayPKfS0_PfS1_i)
        /*00e0*/ 	.word	0x00000000


	//----- nvinfo : EIATTR_MIN_STACK_SIZE
	.align		4
.L_80:
        /*00e4*/ 	.byte	0x04, 0x12
        /*00e6*/ 	.short	(.L_82 - .L_81)
	.align		4
.L_81:
        /*00e8*/ 	.word	index@(_Z21testArrayOfCudaFloat2PK6float2PS_i)
        /*00ec*/ 	.word	0x00000000


	//----- nvinfo : EIATTR_MIN_STACK_SIZE
	.align		4
.L_82:
        /*00f0*/ 	.byte	0x04, 0x12
        /*00f2*/ 	.short	(.L_84 - .L_83)
	.align		4
.L_83:
        /*00f4*/ 	.word	index@(_Z20testArrayOfStructurePK6Float2PS_i)
        /*00f8*/ 	.word	0x00000000
.L_84:


//--------------------- .nv.compat                --------------------------
	.section	.nv.compat,"",@"SHT_CUDA_COMPAT_INFO"
	.align	4
        /*0000*/ 	.byte	0x02, 0x09, 0x00, 0x00, 0x02, 0x02, 0x01, 0x00, 0x02, 0x05, 0x05, 0x00, 0x03, 0x07, 0x01, 0x01
        /*0010*/ 	.byte	0x02, 0x03, 0x00, 0x00, 0x02, 0x06, 0x01, 0x00, 0x04, 0x0b, 0x08, 0x00, 0x09, 0x00, 0x00, 0x00
        /*0020*/ 	.byte	0x00, 0x00, 0x00, 0x00


//--------------------- .nv.info._ZN3cub18CUB_300001_SM_10006detail8for_each13static_kernelINS2_12policy_hub_t12policy_500_tEmN6thrust24THRUST_300001_SM_1000_NS8cuda_cub20__uninitialized_fill7functorINS7_10device_ptrIfEEfEEEEvT0_T1_ --------------------------
	.section	.nv.info._ZN3cub18CUB_300001_SM_10006detail8for_each13static_kernelINS2_12policy_hub_t12policy_500_tEmN6thrust24THRUST_300001_SM_1000_NS8cuda_cub20__uninitialized_fill7functorINS7_10device_ptrIfEEfEEEEvT0_T1_,"",@"SHT_CUDA_INFO"
	.sectionflags	@""
	.align	4


	//----- nvinfo : EIATTR_CUDA_API_VERSION
	.align		4
        /*0000*/ 	.byte	0x04, 0x37
        /*0002*/ 	.short	(.L_86 - .L_85)
.L_85:
        /*0004*/ 	.word	0x00000082


	//----- nvinfo : EIATTR_KPARAM_INFO
	.align		4
.L_86:
        /*0008*/ 	.byte	0x04, 0x17
        /*000a*/ 	.short	(.L_88 - .L_87)
.L_87:
        /*000c*/ 	.word	0x00000000
        /*0010*/ 	.short	0x0001
        /*0012*/ 	.short	0x0008
        /*0014*/ 	.byte	0x00, 0xf0, 0x41, 0x00


	//----- nvinfo : EIATTR_KPARAM_INFO
	.align		4
.L_88:
        /*0018*/ 	.byte	0x04, 0x17
        /*001a*/ 	.short	(.L_90 - .L_89)
.L_89:
        /*001c*/ 	.word	0x00000000
        /*0020*/ 	.short	0x0000
        /*0022*/ 	.short	0x0000
        /*0024*/ 	.byte	0x00, 0xf0, 0x21, 0x00


	//----- nvinfo : EIATTR_SPARSE_MMA_MASK
	.align		4
.L_90:
        /*0028*/ 	.byte	0x03, 0x50
        /*002a*/ 	.short	0x0000


	//----- nvinfo : EIATTR_MAXREG_COUNT
	.align		4
        /*002c*/ 	.byte	0x03, 0x1b
        /*002e*/ 	.short	0x00ff


	//----- nvinfo : EIATTR_MERCURY_ISA_VERSION
	.align		4
        /*0030*/ 	.byte	0x03, 0x5f
        /*0032*/ 	.short	0x0101


	//----- nvinfo : EIATTR_VRC_CTA_INIT_COUNT
	.align		4
        /*0034*/ 	.byte	0x02, 0x4a
	.zero		1
	.zero		1


	//----- nvinfo : EIATTR_EXIT_INSTR_OFFSETS
	.align		4
        /*0038*/ 	.byte	0x04, 0x1c
        /*003a*/ 	.short	(.L_92 - .L_91)


	//   ....[0]....
.L_91:
        /*003c*/ 	.word	0x00000130


	//   ....[1]....
        /*0040*/ 	.word	0x00000230


	//   ....[2]....
        /*0044*/ 	.word	0x00000260


	//----- nvinfo : EIATTR_MAX_THREADS
	.align		4
.L_92:
        /*0048*/ 	.byte	0x04, 0x05
        /*004a*/ 	.short	(.L_94 - .L_93)
.L_93:
        /*004c*/ 	.word	0x00000100
        /*0050*/ 	.word	0x00000001
        /*0054*/ 	.word	0x00000001


	//----- nvinfo : EIATTR_CBANK_PARAM_SIZE
	.align		4
.L_94:
        /*0058*/ 	.byte	0x03, 0x19
        /*005a*/ 	.short	0x0018


	//----- nvinfo : EIATTR_PARAM_CBANK
	.align		4
        /*005c*/ 	.byte	0x04, 0x0a
        /*005e*/ 	.short	(.L_96 - .L_95)
	.align		4
.L_95:
        /*0060*/ 	.word	index@(.nv.constant0._ZN3cub18CUB_300001_SM_10006detail8for_each13static_kernelINS2_12policy_hub_t12policy_500_tEmN6thrust24THRUST_300001_SM_1000_NS8cuda_cub20__uninitialized_fill7functorINS7_10device_ptrIfEEfEEEEvT0_T1_)
        /*0064*/ 	.short	0x0380
        /*0066*/ 	.short	0x0018


	//----- nvinfo : EIATTR_SW_WAR
	.align		4
.L_96:
        /*0068*/ 	.byte	0x04, 0x36
        /*006a*/ 	.short	(.L_98 - .L_97)
.L_97:
        /*006c*/ 	.word	0x00000008
.L_98:


//--------------------- .nv.info._ZN3cub18CUB_300001_SM_10006detail8for_each13static_kernelINS2_12policy_hub_t12policy_500_tEmN6thrust24THRUST_300001_SM_1000_NS8cuda_cub20__uninitialized_fill7functorINS7_10device_ptrI6float2EESC_EEEEvT0_T1_ --------------------------
	.section	.nv.info._ZN3cub18CUB_300001_SM_10006detail8for_each13static_kernelINS2_12policy_hub_t12policy_500_tEmN6thrust24THRUST_300001_SM_1000_NS8cuda_cub20__uninitialized_fill7functorINS7_10device_ptrI6float2EESC_EEEEvT0_T1_,"",@"SHT_CUDA_INFO"
	.sectionflags	@""
	.align	4


	//----- nvinfo : EIATTR_CUDA_API_VERSION
	.align		4
        /*0000*/ 	.byte	0x04, 0x37
        /*0002*/ 	.short	(.L_100 - .L_99)
.L_99:
        /*0004*/ 	.word	0x00000082


	//----- nvinfo : EIATTR_KPARAM_INFO
	.align		4
.L_100:
        /*0008*/ 	.byte	0x04, 0x17
        /*000a*/ 	.short	(.L_102 - .L_101)
.L_101:
        /*000c*/ 	.word	0x00000000
        /*0010*/ 	.short	0x0001
        /*0012*/ 	.short	0x0008
        /*0014*/ 	.byte	0x00, 0xf0, 0x41, 0x00


	//----- nvinfo : EIATTR_KPARAM_INFO
	.align		4
.L_102:
        /*0018*/ 	.byte	0x04, 0x17
        /*001a*/ 	.short	(.L_104 - .L_103)
.L_103:
        /*001c*/ 	.word	0x00000000
        /*0020*/ 	.short	0x0000
        /*0022*/ 	.short	0x0000
        /*0024*/ 	.byte	0x00, 0xf0, 0x21, 0x00


	//----- nvinfo : EIATTR_SPARSE_MMA_MASK
	.align		4
.L_104:
        /*0028*/ 	.byte	0x03, 0x50
        /*002a*/ 	.short	0x0000


	//----- nvinfo : EIATTR_MAXREG_COUNT
	.align		4
        /*002c*/ 	.byte	0x03, 0x1b
        /*002e*/ 	.short	0x00ff


	//----- nvinfo : EIATTR_MERCURY_ISA_VERSION
	.align		4
        /*0030*/ 	.byte	0x03, 0x5f
        /*0032*/ 	.short	0x0101


	//----- nvinfo : EIATTR_VRC_CTA_INIT_COUNT
	.align		4
        /*0034*/ 	.byte	0x02, 0x4a
	.zero		1
	.zero		1


	//----- nvinfo : EIATTR_EXIT_INSTR_OFFSETS
	.align		4
        /*0038*/ 	.byte	0x04, 0x1c
        /*003a*/ 	.short	(.L_106 - .L_105)


	//   ....[0]....
.L_105:
        /*003c*/ 	.word	0x00000130


	//   ....[1]....
        /*0040*/ 	.word	0x00000230


	//   ....[2]....
        /*0044*/ 	.word	0x00000260


	//----- nvinfo : EIATTR_MAX_THREADS
	.align		4
.L_106:
        /*0048*/ 	.byte	0x04, 0x05
        /*004a*/ 	.short	(.L_108 - .L_107)
.L_107:
        /*004c*/ 	.word	0x00000100
        /*0050*/ 	.word	0x00000001
        /*0054*/ 	.word	0x00000001


	//----- nvinfo : EIATTR_CBANK_PARAM_SIZE
	.align		4
.L_108:
        /*0058*/ 	.byte	0x03, 0x19
        /*005a*/ 	.short	0x0018


	//----- nvinfo : EIATTR_PARAM_CBANK
	.align		4
        /*005c*/ 	.byte	0x04, 0x0a
        /*005e*/ 	.short	(.L_110 - .L_109)
	.align		4
.L_109:
        /*0060*/ 	.word	index@(.nv.constant0._ZN3cub18CUB_300001_SM_10006detail8for_each13static_kernelINS2_12policy_hub_t12policy_500_tEmN6thrust24THRUST_300001_SM_1000_NS8cuda_cub20__uninitialized_fill7functorINS7_10device_ptrI6float2EESC_EEEEvT0_T1_)
        /*0064*/ 	.short	0x0380
        /*0066*/ 	.short	0x0018


	//----- nvinfo : EIATTR_SW_WAR
	.align		4
.L_110:
        /*0068*/ 	.byte	0x04, 0x36
        /*006a*/ 	.short	(.L_112 - .L_111)
.L_111:
        /*006c*/ 	.word	0x00000008
.L_112:


//--------------------- .nv.info._ZN3cub18CUB_300001_SM_10006detail8for_each13static_kernelINS2_12policy_hub_t12policy_500_tEmN6thrust24THRUST_300001_SM_1000_NS8cuda_cub20__uninitialized_fill7functorINS7_10device_ptrI6Float2EESC_EEEEvT0_T1_ --------------------------
	.section	.nv.info._ZN3cub18CUB_300001_SM_10006detail8for_each13static_kernelINS2_12policy_hub_t12policy_500_tEmN6thrust24THRUST_300001_SM_1000_NS8cuda_cub20__uninitialized_fill7functorINS7_10device_ptrI6Float2EESC_EEEEvT0_T1_,"",@"SHT_CUDA_INFO"
	.sectionflags	@""
	.align	4


	//----- nvinfo : EIATTR_CUDA_API_VERSION
	.align		4
        /*0000*/ 	.byte	0x04, 0x37
        /*0002*/ 	.short	(.L_114 - .L_113)
.L_113:
        /*0004*/ 	.word	0x00000082


	//----- nvinfo : EIATTR_KPARAM_INFO
	.align		4
.L_114:
        /*0008*/ 	.byte	0x04, 0x17
        /*000a*/ 	.short	(.L_116 - .L_115)
.L_115:
        /*000c*/ 	.word	0x00000000
        /*0010*/ 	.short	0x0001
        /*0012*/ 	.short	0x0008
        /*0014*/ 	.byte	0x00, 0xf0, 0x41, 0x00


	//----- nvinfo : EIATTR_KPARAM_INFO
	.align		4
.L_116:
        /*0018*/ 	.byte	0x04, 0x17
        /*001a*/ 	.short	(.L_118 - .L_117)
.L_117:
        /*001c*/ 	.word	0x00000000
        /*0020*/ 	.short	0x0000
        /*0022*/ 	.short	0x0000
        /*0024*/ 	.byte	0x00, 0xf0, 0x21, 0x00


	//----- nvinfo : EIATTR_SPARSE_MMA_MASK
	.align		4
.L_118:
        /*0028*/ 	.byte	0x03, 0x50
        /*002a*/ 	.short	0x0000


	//----- nvinfo : EIATTR_MAXREG_COUNT
	.align		4
        /*002c*/ 	.byte	0x03, 0x1b
        /*002e*/ 	.short	0x00ff


	//----- nvinfo : EIATTR_MERCURY_ISA_VERSION
	.align		4
        /*0030*/ 	.byte	0x03, 0x5f
        /*0032*/ 	.short	0x0101


	//----- nvinfo : EIATTR_VRC_CTA_INIT_COUNT
	.align		4
        /*0034*/ 	.byte	0x02, 0x4a
	.zero		1
	.zero		1


	//----- nvinfo : EIATTR_EXIT_INSTR_OFFSETS
	.align		4
        /*0038*/ 	.byte	0x04, 0x1c
        /*003a*/ 	.short	(.L_120 - .L_119)


	//   ....[0]....
.L_119:
        /*003c*/ 	.word	0x00000150


	//   ....[1]....
        /*0040*/ 	.word	0x00000260


	//   ....[2]....
        /*0044*/ 	.word	0x000002a0


	//----- nvinfo : EIATTR_MAX_THREADS
	.align		4
.L_120:
        /*0048*/ 	.byte	0x04, 0x05
        /*004a*/ 	.short	(.L_122 - .L_121)
.L_121:
        /*004c*/ 	.word	0x00000100
        /*0050*/ 	.word	0x00000001
        /*0054*/ 	.word	0x00000001


	//----- nvinfo : EIATTR_CBANK_PARAM_SIZE
	.align		4
.L_122:
        /*0058*/ 	.byte	0x03, 0x19
        /*005a*/ 	.short	0x0018


	//----- nvinfo : EIATTR_PARAM_CBANK
	.align		4
        /*005c*/ 	.byte	0x04, 0x0a
        /*005e*/ 	.short	(.L_124 - .L_123)
	.align		4
.L_123:
        /*0060*/ 	.word	index@(.nv.constant0._ZN3cub18CUB_300001_SM_10006detail8for_each13static_kernelINS2_12policy_hub_t12policy_500_tEmN6thrust24THRUST_300001_SM_1000_NS8cuda_cub20__uninitialized_fill7functorINS7_10device_ptrI6Float2EESC_EEEEvT0_T1_)
        /*0064*/ 	.short	0x0380
        /*0066*/ 	.short	0x0018


	//----- nvinfo : EIATTR_SW_WAR
	.align		4
.L_124:
        /*0068*/ 	.byte	0x04, 0x36
        /*006a*/ 	.short	(.L_126 - .L_125)
.L_125:
        /*006c*/ 	.word	0x00000008
.L_126:


//--------------------- .nv.info._ZN3cub18CUB_300001_SM_10006detail11EmptyKernelIvEEvv --------------------------
	.section	.nv.info._ZN3cub18CUB_300001_SM_10006detail11EmptyKernelIvEEvv,"",@"SHT_CUDA_INFO"
	.sectionflags	@""
	.align	4


	//----- nvinfo : EIATTR_CUDA_API_VERSION
	.align		4
        /*0000*/ 	.byte	0x04, 0x37
        /*0002*/ 	.short	(.L_128 - .L_127)
.L_127:
        /*0004*/ 	.word	0x00000082


	//----- nvinfo : EIATTR_SPARSE_MMA_MASK
	.align		4
.L_128:
        /*0008*/ 	.byte	0x03, 0x50
        /*000a*/ 	.short	0x0000


	//----- nvinfo : EIATTR_MAXREG_COUNT
	.align		4
        /*000c*/ 	.byte	0x03, 0x1b
        /*000e*/ 	.short	0x00ff


	//----- nvinfo : EIATTR_MERCURY_ISA_VERSION
	.align		4
        /*0010*/ 	.byte	0x03, 0x5f
        /*0012*/ 	.short	0x0101


	//----- nvinfo : EIATTR_VRC_CTA_INIT_COUNT
	.align		4
        /*0014*/ 	.byte	0x02, 0x4a
	.zero		1
	.zero		1


	//----- nvinfo : EIATTR_EXIT_INSTR_OFFSETS
	.align		4
        /*0018*/ 	.byte	0x04, 0x1c
        /*001a*/ 	.short	(.L_130 - .L_129)


	//   ....[0]....
.L_129:
        /*001c*/ 	.word	0x00000010


	//----- nvinfo : EIATTR_SW_WAR
	.align		4
.L_130:
        /*0020*/ 	.byte	0x04, 0x36
        /*0022*/ 	.short	(.L_132 - .L_131)
.L_131:
        /*0024*/ 	.word	0x00000008
.L_132:


//--------------------- .nv.info._Z20testStructureOfArrayPKfS0_PfS1_i --------------------------
	.section	.nv.info._Z20testStructureOfArrayPKfS0_PfS1_i,"",@"SHT_CUDA_INFO"
	.sectionflags	@""
	.align	4


	//----- nvinfo : EIATTR_CUDA_API_VERSION
	.align		4
        /*0000*/ 	.byte	0x04, 0x37
        /*0002*/ 	.short	(.L_134 - .L_133)
.L_133:
        /*0004*/ 	.word	0x00000082


	//----- nvinfo : EIATTR_KPARAM_INFO
	.align		4
.L_134:
        /*0008*/ 	.byte	0x04, 0x17
        /*000a*/ 	.short	(.L_136 - .L_135)
.L_135:
        /*000c*/ 	.word	0x00000000
        /*0010*/ 	.short	0x0004
        /*0012*/ 	.short	0x0020
        /*0014*/ 	.byte	0x00, 0xf0, 0x11, 0x00


	//----- nvinfo : EIATTR_KPARAM_INFO
	.align		4
.L_136:
        /*0018*/ 	.byte	0x04, 0x17
        /*001a*/ 	.short	(.L_138 - .L_137)
.L_137:
        /*001c*/ 	.word	0x00000000
        /*0020*/ 	.short	0x0003
        /*0022*/ 	.short	0x0018
        /*0024*/ 	.byte	0x00, 0xf5, 0x21, 0x00


	//----- nvinfo : EIATTR_KPARAM_INFO
	.align		4
.L_138:
        /*0028*/ 	.byte	0x04, 0x17
        /*002a*/ 	.short	(.L_140 - .L_139)
.L_139:
        /*002c*/ 	.word	0x00000000
        /*0030*/ 	.short	0x0002
        /*0032*/ 	.short	0x0010
        /*0034*/ 	.byte	0x00, 0xf5, 0x21, 0x00


	//----- nvinfo : EIATTR_KPARAM_INFO
	.align		4
.L_140:
        /*0038*/ 	.byte	0x04, 0x17
        /*003a*/ 	.short	(.L_142 - .L_141)
.L_141:
        /*003c*/ 	.word	0x00000000
        /*0040*/ 	.short	0x0001
        /*0042*/ 	.short	0x0008
        /*0044*/ 	.byte	0x00, 0xf5, 0x21, 0x00


	//----- nvinfo : EIATTR_KPARAM_INFO
	.align		4
.L_142:
        /*0048*/ 	.byte	0x04, 0x17
        /*004a*/ 	.short	(.L_144 - .L_143)
.L_143:
        /*004c*/ 	.word	0x00000000
        /*0050*/ 	.short	0x0000
        /*0052*/ 	.short	0x0000
        /*0054*/ 	.byte	0x00, 0xf5, 0x21, 0x00


	//----- nvinfo : EIATTR_SPARSE_MMA_MASK
	.align		4
.L_144:
        /*0058*/ 	.byte	0x03, 0x50
        /*005a*/ 	.short	0x0000


	//----- nvinfo : EIATTR_MAXREG_COUNT
	.align		4
        /*005c*/ 	.byte	0x03, 0x1b
        /*005e*/ 	.short	0x00ff


	//----- nvinfo : EIATTR_MERCURY_ISA_VERSION
	.align		4
        /*0060*/ 	.byte	0x03, 0x5f
        /*0062*/ 	.short	0x0101


	//----- nvinfo : EIATTR_VRC_CTA_INIT_COUNT
	.align		4
        /*0064*/ 	.byte	0x02, 0x4a
	.zero		1
	.zero		1


	//----- nvinfo : EIATTR_EXIT_INSTR_OFFSETS
	.align		4
        /*0068*/ 	.byte	0x04, 0x1c
        /*006a*/ 	.short	(.L_146 - .L_145)


	//   ....[0]....
.L_145:
        /*006c*/ 	.word	0x000000a0


	//   ....[1]....
        /*0070*/ 	.word	0x000001a0


	//----- nvinfo : EIATTR_CBANK_PARAM_SIZE
	.align		4
.L_146:
        /*0074*/ 	.byte	0x03, 0x19
        /*0076*/ 	.short	0x0024


	//----- nvinfo : EIATTR_PARAM_CBANK
	.align		4
        /*0078*/ 	.byte	0x04, 0x0a
        /*007a*/ 	.short	(.L_148 - .L_147)
	.align		4
.L_147:
        /*007c*/ 	.word	index@(.nv.constant0._Z20testStructureOfArrayPKfS0_PfS1_i)
        /*0080*/ 	.short	0x0380
        /*0082*/ 	.short	0x0024


	//----- nvinfo : EIATTR_SW_WAR
	.align		4
.L_148:
        /*0084*/ 	.byte	0x04, 0x36
        /*0086*/ 	.short	(.L_150 - .L_149)
.L_149:
        /*0088*/ 	.word	0x00000008
.L_150:


//--------------------- .nv.info._Z21testArrayOfCudaFloat2PK6float2PS_i --------------------------
	.section	.nv.info._Z21testArrayOfCudaFloat2PK6float2PS_i,"",@"SHT_CUDA_INFO"
	.sectionflags	@""
	.align	4


	//----- nvinfo : EIATTR_CUDA_API_VERSION
	.align		4
        /*0000*/ 	.byte	0x04, 0x37
        /*0002*/ 	.short	(.L_152 - .L_151)
.L_151:
        /*0004*/ 	.word	0x00000082


	//----- nvinfo : EIATTR_KPARAM_INFO
	.align		4
.L_152:
        /*0008*/ 	.byte	0x04, 0x17
        /*000a*/ 	.short	(.L_154 - .L_153)
.L_153:
        /*000c*/ 	.word	0x00000000
        /*0010*/ 	.short	0x0002
        /*0012*/ 	.short	0x0010
        /*0014*/ 	.byte	0x00, 0xf0, 0x11, 0x00


	//----- nvinfo : EIATTR_KPARAM_INFO
	.align		4
.L_154:
        /*0018*/ 	.byte	0x04, 0x17
        /*001a*/ 	.short	(.L_156 - .L_155)
.L_155:
        /*001c*/ 	.word	0x00000000
        /*0020*/ 	.short	0x0001
        /*0022*/ 	.short	0x0008
        /*0024*/ 	.byte	0x00, 0xf5, 0x21, 0x00


	//----- nvinfo : EIATTR_KPARAM_INFO
	.align		4
.L_156:
        /*0028*/ 	.byte	0x04, 0x17
        /*002a*/ 	.short	(.L_158 - .L_157)
.L_157:
        /*002c*/ 	.word	0x00000000
        /*0030*/ 	.short	0x0000
        /*0032*/ 	.short	0x0000
        /*0034*/ 	.byte	0x00, 0xf5, 0x21, 0x00


	//----- nvinfo : EIATTR_SPARSE_MMA_MASK
	.align		4
.L_158:
        /*0038*/ 	.byte	0x03, 0x50
        /*003a*/ 	.short	0x0000


	//----- nvinfo : EIATTR_MAXREG_COUNT
	.align		4
        /*003c*/ 	.byte	0x03, 0x1b
        /*003e*/ 	.short	0x00ff


	//----- nvinfo : EIATTR_MERCURY_ISA_VERSION
	.align		4
        /*0040*/ 	.byte	0x03, 0x5f
        /*0042*/ 	.short	0x0101


	//----- nvinfo : EIATTR_VRC_CTA_INIT_COUNT
	.align		4
        /*0044*/ 	.byte	0x02, 0x4a
	.zero		1
	.zero		1


	//----- nvinfo : EIATTR_EXIT_INSTR_OFFSETS
	.align		4
        /*0048*/ 	.byte	0x04, 0x1c
        /*004a*/ 	.short	(.L_160 - .L_159)


	//   ....[0]....
.L_159:
        /*004c*/ 	.word	0x000000a0


	//   ....[1]....
        /*0050*/ 	.word	0x00000140


	//----- nvinfo : EIATTR_CBANK_PARAM_SIZE
	.align		4
.L_160:
        /*0054*/ 	.byte	0x03, 0x19
        /*0056*/ 	.short	0x0014


	//----- nvinfo : EIATTR_PARAM_CBANK
	.align		4
        /*0058*/ 	.byte	0x04, 0x0a
        /*005a*/ 	.short	(.L_162 - .L_161)
	.align		4
.L_161:
        /*005c*/ 	.word	index@(.nv.constant0._Z21testArrayOfCudaFloat2PK6float2PS_i)
        /*0060*/ 	.short	0x0380
        /*0062*/ 	.short	0x0014


	//----- nvinfo : EIATTR_SW_WAR
	.align		4
.L_162:
        /*0064*/ 	.byte	0x04, 0x36
        /*0066*/ 	.short	(.L_164 - .L_163)
.L_163:
        /*0068*/ 	.word	0x00000008
.L_164:


//--------------------- .nv.info._Z20testArrayOfStructurePK6Float2PS_i --------------------------
	.section	.nv.info._Z20testArrayOfStructurePK6Float2PS_i,"",@"SHT_CUDA_INFO"
	.sectionflags	@""
	.align	4


	//----- nvinfo : EIATTR_CUDA_API_VERSION
	.align		4
        /*0000*/ 	.byte	0x04, 0x37
        /*0002*/ 	.short	(.L_166 - .L_165)
.L_165:
        /*0004*/ 	.word	0x00000082


	//----- nvinfo : EIATTR_KPARAM_INFO
	.align		4
.L_166:
        /*0008*/ 	.byte	0x04, 0x17
        /*000a*/ 	.short	(.L_168 - .L_167)
.L_167:
        /*000c*/ 	.word	0x00000000
        /*0010*/ 	.short	0x0002
        /*0012*/ 	.short	0x0010
        /*0014*/ 	.byte	0x00, 0xf0, 0x11, 0x00


	//----- nvinfo : EIATTR_KPARAM_INFO
	.align		4
.L_168:
        /*0018*/ 	.byte	0x04, 0x17
        /*001a*/ 	.short	(.L_170 - .L_169)
.L_169:
        /*001c*/ 	.word	0x00000000
        /*0020*/ 	.short	0x0001
        /*0022*/ 	.short	0x0008
        /*0024*/ 	.byte	0x00, 0xf5, 0x21, 0x00


	//----- nvinfo : EIATTR_KPARAM_INFO
	.align		4
.L_170:
        /*0028*/ 	.byte	0x04, 0x17
        /*002a*/ 	.short	(.L_172 - .L_171)
.L_171:
        /*002c*/ 	.word	0x00000000
        /*0030*/ 	.short	0x0000
        /*0032*/ 	.short	0x0000
        /*0034*/ 	.byte	0x00, 0xf5, 0x21, 0x00


	//----- nvinfo : EIATTR_SPARSE_MMA_MASK
	.align		4
.L_172:
        /*0038*/ 	.byte	0x03, 0x50
        /*003a*/ 	.short	0x0000


	//----- nvinfo : EIATTR_MAXREG_COUNT
	.align		4
        /*003c*/ 	.byte	0x03, 0x1b
        /*003e*/ 	.short	0x00ff


	//----- nvinfo : EIATTR_MERCURY_ISA_VERSION
	.align		4
        /*0040*/ 	.byte	0x03, 0x5f
        /*0042*/ 	.short	0x0101


	//----- nvinfo : EIATTR_VRC_CTA_INIT_COUNT
	.align		4
        /*0044*/ 	.byte	0x02, 0x4a
	.zero		1
	.zero		1


	//----- nvinfo : EIATTR_EXIT_INSTR_OFFSETS
	.align		4
        /*0048*/ 	.byte	0x04, 0x1c
        /*004a*/ 	.short	(.L_174 - .L_173)


	//   ....[0]....
.L_173:
        /*004c*/ 	.word	0x000000a0


	//   ....[1]....
        /*0050*/ 	.word	0x00000160


	//----- nvinfo : EIATTR_CBANK_PARAM_SIZE
	.align		4
.L_174:
        /*0054*/ 	.byte	0x03, 0x19
        /*0056*/ 	.short	0x0014


	//----- nvinfo : EIATTR_PARAM_CBANK
	.align		4
        /*0058*/ 	.byte	0x04, 0x0a
        /*005a*/ 	.short	(.L_176 - .L_175)
	.align		4
.L_175:
        /*005c*/ 	.word	index@(.nv.constant0._Z20testArrayOfStructurePK6Float2PS_i)
        /*0060*/ 	.short	0x0380
        /*0062*/ 	.short	0x0014


	//----- nvinfo : EIATTR_SW_WAR
	.align		4
.L_176:
        /*0064*/ 	.byte	0x04, 0x36
        /*0066*/ 	.short	(.L_178 - .L_177)
.L_177:
        /*0068*/ 	.word	0x00000008
.L_178:


//--------------------- .nv.callgraph             --------------------------
	.section	.nv.callgraph,"",@"SHT_CUDA_CALLGRAPH"
	.align	4
	.sectionentsize	8
	.align		4
        /*0000*/ 	.word	0x00000000
	.align		4
        /*0004*/ 	.word	0xffffffff
	.align		4
        /*0008*/ 	.word	0x00000000
	.align		4
        /*000c*/ 	.word	0xfffffffe
	.align		4
        /*0010*/ 	.word	0x00000000
	.align		4
        /*0014*/ 	.word	0xfffffffd
	.align		4
        /*0018*/ 	.word	0x00000000
	.align		4
        /*001c*/ 	.word	0xfffffffc


//--------------------- .nv.constant4             --------------------------
	.section	.nv.constant4,"a",@progbits
	.align	8
	.align		8
.nv.constant4:
        /*0000*/ 	.dword	_ZN34_INTERNAL_ec116725_4_k_cu_67413aeb4cuda3std3__45__cpo5beginE
	.align		8
        /*0008*/ 	.dword	_ZN34_INTERNAL_ec116725_4_k_cu_67413aeb4cuda3std3__45__cpo3endE
	.align		8
        /*0010*/ 	.dword	_ZN34_INTERNAL_ec116725_4_k_cu_67413aeb4cuda3std3__45__cpo6cbeginE
	.align		8
        /*0018*/ 	.dword	_ZN34_INTERNAL_ec116725_4_k_cu_67413aeb4cuda3std3__45__cpo4cendE
	.align		8
        /*0020*/ 	.dword	_ZN34_INTERNAL_ec116725_4_k_cu_67413aeb4cuda3std3__45__cpo6rbeginE
	.align		8
        /*0028*/ 	.dword	_ZN34_INTERNAL_ec116725_4_k_cu_67413aeb4cuda3std3__45__cpo4rendE
	.align		8
        /*0030*/ 	.dword	_ZN34_INTERNAL_ec116725_4_k_cu_67413aeb4cuda3std3__45__cpo7crbeginE
	.align		8
        /*0038*/ 	.dword	_ZN34_INTERNAL_ec116725_4_k_cu_67413aeb4cuda3std3__45__cpo5crendE
	.align		8
        /*0040*/ 	.dword	_ZN34_INTERNAL_ec116725_4_k_cu_67413aeb4cuda3std3__436_GLOBAL__N__ec116725_4_k_cu_67413aeb6ignoreE
	.align		8
        /*0048*/ 	.dword	_ZN34_INTERNAL_ec116725_4_k_cu_67413aeb4cuda3std3__419piecewise_constructE
	.align		8
        /*0050*/ 	.dword	_ZN34_INTERNAL_ec116725_4_k_cu_67413aeb4cuda3std3__48in_placeE
	.align		8
        /*0058*/ 	.dword	_ZN34_INTERNAL_ec116725_4_k_cu_67413aeb4cuda3std3__420unreachable_sentinelE
	.align		8
        /*0060*/ 	.dword	_ZN34_INTERNAL_ec116725_4_k_cu_67413aeb4cuda3std3__47nulloptE
	.align		8
        /*0068*/ 	.dword	_ZN34_INTERNAL_ec116725_4_k_cu_67413aeb4cuda3std3__48unexpectE
	.align		8
        /*0070*/ 	.dword	_ZN34_INTERNAL_ec116725_4_k_cu_67413aeb4cuda3std6ranges3__45__cpo4swapE
	.align		8
        /*0078*/ 	.dword	_ZN34_INTERNAL_ec116725_4_k_cu_67413aeb4cuda3std6ranges3__45__cpo9iter_moveE
	.align		8
        /*0080*/ 	.dword	_ZN34_INTERNAL_ec116725_4_k_cu_67413aeb4cuda3std6ranges3__45__cpo5beginE
	.align		8
        /*0088*/ 	.dword	_ZN34_INTERNAL_ec116725_4_k_cu_67413aeb4cuda3std6ranges3__45__cpo3endE
	.align		8
        /*0090*/ 	.dword	_ZN34_INTERNAL_ec116725_4_k_cu_67413aeb4cuda3std6ranges3__45__cpo6cbeginE
	.align		8
        /*0098*/ 	.dword	_ZN34_INTERNAL_ec116725_4_k_cu_67413aeb4cuda3std6ranges3__45__cpo4cendE
	.align		8
        /*00a0*/ 	.dword	_ZN34_INTERNAL_ec116725_4_k_cu_67413aeb4cuda3std6ranges3__45__cpo7advanceE
	.align		8
        /*00a8*/ 	.dword	_ZN34_INTERNAL_ec116725_4_k_cu_67413aeb4cuda3std6ranges3__45__cpo9iter_swapE
	.align		8
        /*00b0*/ 	.dword	_ZN34_INTERNAL_ec116725_4_k_cu_67413aeb4cuda3std6ranges3__45__cpo4nextE
	.align		8
        /*00b8*/ 	.dword	_ZN34_INTERNAL_ec116725_4_k_cu_67413aeb4cuda3std6ranges3__45__cpo4prevE
	.align		8
        /*00c0*/ 	.dword	_ZN34_INTERNAL_ec116725_4_k_cu_67413aeb4cuda3std6ranges3__45__cpo4dataE
	.align		8
        /*00c8*/ 	.dword	_ZN34_INTERNAL_ec116725_4_k_cu_67413aeb4cuda3std6ranges3__45__cpo5cdataE
	.align		8
        /*00d0*/ 	.dword	_ZN34_INTERNAL_ec116725_4_k_cu_67413aeb4cuda3std6ranges3__45__cpo4sizeE
	.align		8
        /*00d8*/ 	.dword	_ZN34_INTERNAL_ec116725_4_k_cu_67413aeb4cuda3std6ranges3__45__cpo5ssizeE
	.align		8
        /*00e0*/ 	.dword	_ZN34_INTERNAL_ec116725_4_k_cu_67413aeb4cuda3std6ranges3__45__cpo8distanceE
	.align		8
        /*00e8*/ 	.dword	_ZN34_INTERNAL_ec116725_4_k_cu_67413aeb6thrust24THRUST_300001_SM_1000_NS8cuda_cub3parE
	.align		8
        /*00f0*/ 	.dword	_ZN34_INTERNAL_ec116725_4_k_cu_67413aeb6thrust24THRUST_300001_SM_1000_NS8cuda_cub10par_nosyncE
	.align		8
        /*00f8*/ 	.dword	_ZN34_INTERNAL_ec116725_4_k_cu_67413aeb6thrust24THRUST_300001_SM_1000_NS6system6detail10sequential3seqE
	.align		8
        /*0100*/ 	.dword	_ZN34_INTERNAL_ec116725_4_k_cu_67413aeb6thrust24THRUST_300001_SM_1000_NS12placeholders2_1E
	.align		8
        /*0108*/ 	.dword	_ZN34_INTERNAL_ec116725_4_k_cu_67413aeb6thrust24THRUST_300001_SM_1000_NS12placeholders2_2E
	.align		8
        /*0110*/ 	.dword	_ZN34_INTERNAL_ec116725_4_k_cu_67413aeb6thrust24THRUST_300001_SM_1000_NS12placeholders2_3E
	.align		8
        /*0118*/ 	.dword	_ZN34_INTERNAL_ec116725_4_k_cu_67413aeb6thrust24THRUST_300001_SM_1000_NS12placeholders2_4E
	.align		8
        /*0120*/ 	.dword	_ZN34_INTERNAL_ec116725_4_k_cu_67413aeb6thrust24THRUST_300001_SM_1000_NS12placeholders2_5E
	.align		8
        /*0128*/ 	.dword	_ZN34_INTERNAL_ec116725_4_k_cu_67413aeb6thrust24THRUST_300001_SM_1000_NS12placeholders2_6E
	.align		8
        /*0130*/ 	.dword	_ZN34_INTERNAL_ec116725_4_k_cu_67413aeb6thrust24THRUST_300001_SM_1000_NS12placeholders2_7E
	.align		8
        /*0138*/ 	.dword	_ZN34_INTERNAL_ec116725_4_k_cu_67413aeb6thrust24THRUST_300001_SM_1000_NS12placeholders2_8E
	.align		8
        /*0140*/ 	.dword	_ZN34_INTERNAL_ec116725_4_k_cu_67413aeb6thrust24THRUST_300001_SM_1000_NS12placeholders2_9E
	.align		8
        /*0148*/ 	.dword	_ZN34_INTERNAL_ec116725_4_k_cu_67413aeb6thrust24THRUST_300001_SM_1000_NS12placeholders3_10E
	.align		8
        /*0150*/ 	.dword	_ZN34_INTERNAL_ec116725_4_k_cu_67413aeb6thrust24THRUST_300001_SM_1000_NS3seqE


//--------------------- .text._ZN3cub18CUB_300001_SM_10006detail8for_each13static_kernelINS2_12policy_hub_t12policy_500_tEmN6thrust24THRUST_300001_SM_1000_NS8cuda_cub20__uninitialized_fill7functorINS7_10device_ptrIfEEfEEEEvT0_T1_ --------------------------
	.section	.text._ZN3cub18CUB_300001_SM_10006detail8for_each13static_kernelINS2_12policy_hub_t12policy_500_tEmN6thrust24THRUST_300001_SM_1000_NS8cuda_cub20__uninitialized_fill7functorINS7_10device_ptrIfEEfEEEEvT0_T1_,"ax",@progbits
	.align	128
        .global         _ZN3cub18CUB_300001_SM_10006detail8for_each13static_kernelINS2_12policy_hub_t12policy_500_tEmN6thrust24THRUST_300001_SM_1000_NS8cuda_cub20__uninitialized_fill7functorINS7_10device_ptrIfEEfEEEEvT0_T1_
        .type           _ZN3cub18CUB_300001_SM_10006detail8for_each13static_kernelINS2_12policy_hub_t12policy_500_tEmN6thrust24THRUST_300001_SM_1000_NS8cuda_cub20__uninitialized_fill7functorINS7_10device_ptrIfEEfEEEEvT0_T1_,@function
        .size           _ZN3cub18CUB_300001_SM_10006detail8for_each13static_kernelINS2_12policy_hub_t12policy_500_tEmN6thrust24THRUST_300001_SM_1000_NS8cuda_cub20__uninitialized_fill7functorINS7_10device_ptrIfEEfEEEEvT0_T1_,(.L_x_10 - _ZN3cub18CUB_300001_SM_10006detail8for_each13static_kernelINS2_12policy_hub_t12policy_500_tEmN6thrust24THRUST_300001_SM_1000_NS8cuda_cub20__uninitialized_fill7functorINS7_10device_ptrIfEEfEEEEvT0_T1_)
        .other          _ZN3cub18CUB_300001_SM_10006detail8for_each13static_kernelINS2_12policy_hub_t12policy_500_tEmN6thrust24THRUST_300001_SM_1000_NS8cuda_cub20__uninitialized_fill7functorINS7_10device_ptrIfEEfEEEEvT0_T1_,@"STO_CUDA_ENTRY STV_DEFAULT"
_ZN3cub18CUB_300001_SM_10006detail8for_each13static_kernelINS2_12policy_hub_t12policy_500_tEmN6thrust24THRUST_300001_SM_1000_NS8cuda_cub20__uninitialized_fill7functorINS7_10device_ptrIfEEfEEEEvT0_T1_:
.text._ZN3cub18CUB_300001_SM_10006detail8for_each13static_kernelINS2_12policy_hub_t12policy_500_tEmN6thrust24THRUST_300001_SM_1000_NS8cuda_cub20__uninitialized_fill7functorINS7_10device_ptrIfEEfEEEEvT0_T1_:
[----:B------:R-:W-:Y:S08]  /*0000*/  LDC R1, c[0x0][0x37c] ;  /* 0x0000df00ff017b82 */ /* 0x000ff00000000800 */
[----:B------:R-:W0:Y:S01]  /*0010*/  S2UR UR4, SR_CTAID.X ;  /* 0x00000000000479c3 */ /* 0x000e220000002500 */
[----:B------:R-:W1:Y:S01]  /*0020*/  LDCU.64 UR6, c[0x0][0x380] ;  /* 0x00007000ff0677ac */ /* 0x000e620008000a00 */
[----:B------:R-:W2:Y:S01]  /*0030*/  LDCU.64 UR8, c[0x0][0x358] ;  /* 0x00006b00ff0877ac */ /* 0x000ea20008000a00 */
[----:B0-----:R-:W-:-:S04]  /*0040*/  UIMAD.WIDE.U32 UR4, UR4, 0x200, URZ ;  /* 0x00000200040478a5 */ /* 0x001fc8000f8e00ff */
[----:B-1----:R-:W-:-:S04]  /*0050*/  UIADD3 UR6, UP0, UPT, -UR4, UR6, URZ ;  /* 0x0000000604067290 */ /* 0x002fc8000ff1e1ff */
[----:B------:R-:W-:Y:S02]  /*0060*/  UIADD3.X UR7, UPT, UPT, ~UR5, UR7, URZ, UP0, !UPT ;  /* 0x0000000705077290 */ /* 0x000fe400087fe5ff */
[----:B------:R-:W-:-:S04]  /*0070*/  UISETP.GE.U32.AND UP0, UPT, UR6, 0x200, UPT ;  /* 0x000002000600788c */ /* 0x000fc8000bf06070 */
[----:B------:R-:W-:-:S09]  /*0080*/  UISETP.GE.U32.AND.EX UP0, UPT, UR7, URZ, UPT, UP0 ;  /* 0x000000ff0700728c */ /* 0x000fd2000bf06100 */
[----:B--2---:R-:W-:Y:S05]  /*0090*/  BRA.U !UP0, `(.L_x_0) ;  /* 0x0000000108287547 */ /* 0x004fea000b800000 */
[----:B------:R-:W0:Y:S01]  /*00a0*/  S2R R0, SR_TID.X ;  /* 0x0000000000007919 */ /* 0x000e220000002100 */
[----:B------:R-:W1:Y:S01]  /*00b0*/  LDCU.64 UR6, c[0x0][0x388] ;  /* 0x00007100ff0677ac */ /* 0x000e620008000a00 */
[----:B------:R-:W2:Y:S01]  /*00c0*/  LDC R5, c[0x0][0x390] ;  /* 0x0000e400ff057b82 */ /* 0x000ea20000000800 */
[----:B0-----:R-:W-:-:S05]  /*00d0*/  IADD3 R0, P0, PT, R0, UR4, RZ ;  /* 0x0000000400007c10 */ /* 0x001fca000ff1e0ff */
[----:B------:R-:W-:Y:S01]  /*00e0*/  IMAD.X R3, RZ, RZ, UR5, P0 ;  /* 0x00000005ff037e24 */ /* 0x000fe200080e06ff */
[----:B-1----:R-:W-:-:S04]  /*00f0*/  LEA R2, P0, R0, UR6, 0x2 ;  /* 0x0000000600027c11 */ /* 0x002fc8000f8010ff */
[----:B------:R-:W-:-:S05]  /*0100*/  LEA.HI.X R3, R0, UR7, R3, 0x2, P0 ;  /* 0x0000000700037c11 */ /* 0x000fca00080f1403 */
[----:B--2---:R-:W-:Y:S04]  /*0110*/  STG.E desc[UR8][R2.64], R5 ;  /* 0x0000000502007986 */ /* 0x004fe8000c101908 */
[----:B------:R-:W-:Y:S01]  /*0120*/  STG.E desc[UR8][R2.64+0x400], R5 ;  /* 0x0004000502007986 */ /* 0x000fe2000c101908 */
[----:B------:R-:W-:Y:S05]  /*0130*/  EXIT ;  /* 0x000000000000794d */ /* 0x000fea0003800000 */
.L_x_0:
[----:B------:R-:W0:Y:S01]  /*0140*/  S2R R0, SR_TID.X ;  /* 0x0000000000007919 */ /* 0x000e220000002100 */
[----:B------:R-:W-:Y:S01]  /*0150*/  IMAD.U32 R2, RZ, RZ, UR7 ;  /* 0x00000007ff027e24 */ /* 0x000fe2000f8e00ff */
[----:B------:R-:W1:Y:S01]  /*0160*/  LDCU.64 UR10, c[0x0][0x388] ;  /* 0x00007100ff0a77ac */ /* 0x000e620008000a00 */
[----:B------:R-:W-:Y:S01]  /*0170*/  IMAD.U32 R4, RZ, RZ, UR7 ;  /* 0x00000007ff047e24 */ /* 0x000fe2000f8e00ff */
[----:B0-----:R-:W-:-:S04]  /*0180*/  ISETP.LT.U32.AND P0, PT, R0, UR6, PT ;  /* 0x0000000600007c0c */ /* 0x001fc8000bf01070 */
[----:B------:R-:W-:Y:S01]  /*0190*/  ISETP.GT.U32.AND.EX P0, PT, R2, RZ, PT, P0 ;  /* 0x000000ff0200720c */ /* 0x000fe20003f04100 */
[C---:B------:R-:W-:Y:S01]  /*01a0*/  VIADD R2, R0.reuse, 0x100 ;  /* 0x0000010000027836 */ /* 0x040fe20000000000 */
[----:B------:R-:W-:-:S04]  /*01b0*/  IADD3 R0, P2, PT, R0, UR4, RZ ;  /* 0x0000000400007c10 */ /* 0x000fc8000ff5e0ff */
[----:B------:R-:W-:Y:S01]  /*01c0*/  ISETP.LT.U32.AND P1, PT, R2, UR6, PT ;  /* 0x0000000602007c0c */ /* 0x000fe2000bf21070 */
[----:B------:R-:W-:Y:S01]  /*01d0*/  IMAD.X R3, RZ, RZ, UR5, P2 ;  /* 0x00000005ff037e24 */ /* 0x000fe200090e06ff */
[----:B-1----:R-:W-:Y:S02]  /*01e0*/  LEA R2, P2, R0, UR10, 0x2 ;  /* 0x0000000a00027c11 */ /* 0x002fe4000f8410ff */
[----:B------:R-:W-:Y:S02]  /*01f0*/  ISETP.GT.U32.AND.EX P1, PT, R4, RZ, PT, P1 ;  /* 0x000000ff0400720c */ /* 0x000fe40003f24110 */
[----:B------:R-:W-:Y:S01]  /*0200*/  LEA.HI.X R3, R0, UR11, R3, 0x2, P2 ;  /* 0x0000000b00037c11 */ /* 0x000fe200090f1403 */
[----:B------:R-:W0:Y:S04]  /*0210*/  @P0 LDC R5, c[0x0][0x390] ;  /* 0x0000e400ff050b82 */ /* 0x000e280000000800 */
[----:B0-----:R0:W-:Y:S06]  /*0220*/  @P0 STG.E desc[UR8][R2.64], R5 ;  /* 0x0000000502000986 */ /* 0x0011ec000c101908 */
[----:B------:R-:W-:Y:S05]  /*0230*/  @!P1 EXIT ;  /* 0x000000000000994d */ /* 0x000fea0003800000 */
[----:B0-----:R-:W0:Y:S02]  /*0240*/  LDC R5, c[0x0][0x390] ;  /* 0x0000e400ff057b82 */ /* 0x001e240000000800 */
[----:B0-----:R-:W-:Y:S01]  /*0250*/  STG.E desc[UR8][R2.64+0x400], R5 ;  /* 0x0004000502007986 */ /* 0x001fe2000c101908 */
[----:B------:R-:W-:Y:S05]  /*0260*/  EXIT ;  /* 0x000000000000794d */ /* 0x000fea0003800000 */
.L_x_1:
[----:B------:R-:W-:-:S00]  /*0270*/  BRA `(.L_x_1) ;  /* 0xfffffffc00fc7947 */ /* 0x000fc0000383ffff */
[----:B------:R-:W-:-:S00]  /*0280*/  NOP ;  /* 0x0000000000007918 */ /* 0x000fc00000000000 */
[----:B------:R-:W-:-:S00]  /*0290*/  NOP ;  /* 0x0000000000007918 */ /* 0x000fc00000000000 */
[----:B------:R-:W-:-:S00]  /*02a0*/  NOP ;  /* 0x0000000000007918 */ /* 0x000fc00000000000 */
[----:B------:R-:W-:-:S00]  /*02b0*/  NOP ;  /* 0x0000000000007918 */ /* 0x000fc00000000000 */
[----:B------:R-:W-:-:S00]  /*02c0*/  NOP ;  /* 0x0000000000007918 */ /* 0x000fc00000000000 */
[----:B------:R-:W-:-:S00]  /*02d0*/  NOP ;  /* 0x0000000000007918 */ /* 0x000fc00000000000 */
[----:B------:R-:W-:-:S00]  /*02e0*/  NOP ;  /* 0x0000000000007918 */ /* 0x000fc00000000000 */
[----:B------:R-:W-:-:S00]  /*02f0*/  NOP ;  /* 0x0000000000007918 */ /* 0x000fc00000000000 */
.L_x_10:


//--------------------- .text._ZN3cub18CUB_300001_SM_10006detail8for_each13static_kernelINS2_12policy_hub_t12policy_500_tEmN6thrust24THRUST_300001_SM_1000_NS8cuda_cub20__uninitialized_fill7functorINS7_10device_ptrI6float2EESC_EEEEvT0_T1_ --------------------------
	.section	.text._ZN3cub18CUB_300001_SM_10006detail8for_each13static_kernelINS2_12policy_hub_t12policy_500_tEmN6thrust24THRUST_300001_SM_1000_NS8cuda_cub20__uninitialized_fill7functorINS7_10device_ptrI6float2EESC_EEEEvT0_T1_,"ax",@progbits
	.align	128
        .global         _ZN3cub18CUB_300001_SM_10006detail8for_each13static_kernelINS2_12policy_hub_t12policy_500_tEmN6thrust24THRUST_300001_SM_1000_NS8cuda_cub20__uninitialized_fill7functorINS7_10device_ptrI6float2EESC_EEEEvT0_T1_
        .type           _ZN3cub18CUB_300001_SM_10006detail8for_each13static_kernelINS2_12policy_hub_t12policy_500_tEmN6thrust24THRUST_300001_SM_1000_NS8cuda_cub20__uninitialized_fill7functorINS7_10device_ptrI6float2EESC_EEEEvT0_T1_,@function
        .size           _ZN3cub18CUB_300001_SM_10006detail8for_each13static_kernelINS2_12policy_hub_t12policy_500_tEmN6thrust24THRUST_300001_SM_1000_NS8cuda_cub20__uninitialized_fill7functorINS7_10device_ptrI6float2EESC_EEEEvT0_T1_,(.L_x_11 - _ZN3cub18CUB_300001_SM_10006detail8for_each13static_kernelINS2_12policy_hub_t12policy_500_tEmN6thrust24THRUST_300001_SM_1000_NS8cuda_cub20__uninitialized_fill7functorINS7_10device_ptrI6float2EESC_EEEEvT0_T1_)
        .other          _ZN3cub18CUB_300001_SM_10006detail8for_each13static_kernelINS2_12policy_hub_t12policy_500_tEmN6thrust24THRUST_300001_SM_1000_NS8cuda_cub20__uninitialized_fill7functorINS7_10device_ptrI6float2EESC_EEEEvT0_T1_,@"STO_CUDA_ENTRY STV_DEFAULT"
_ZN3cub18CUB_300001_SM_10006detail8for_each13static_kernelINS2_12policy_hub_t12policy_500_tEmN6thrust24THRUST_300001_SM_1000_NS8cuda_cub20__uninitialized_fill7functorINS7_10device_ptrI6float2EESC_EEEEvT0_T1_:
.text._ZN3cub18CUB_300001_SM_10006detail8for_each13static_kernelINS2_12policy_hub_t12policy_500_tEmN6thrust24THRUST_300001_SM_1000_NS8cuda_cub20__uninitialized_fill7functorINS7_10device_ptrI6float2EESC_EEEEvT0_T1_:
        /* <DEDUP_REMOVED lines=12> */
[----:B------:R-:W2:Y:S01]  /*00c0*/  LDC.64 R4, c[0x0][0x390] ;  /* 0x0000e400ff047b82 */ /* 0x000ea20000000a00 */
[----:B0-----:R-:W-:-:S05]  /*00d0*/  IADD3 R0, P0, PT, R0, UR4, RZ ;  /* 0x0000000400007c10 */ /* 0x001fca000ff1e0ff */
[----:B------:R-:W-:Y:S01]  /*00e0*/  IMAD.X R3, RZ, RZ, UR5, P0 ;  /* 0x00000005ff037e24 */ /* 0x000fe200080e06ff */
[----:B-1----:R-:W-:-:S04]  /*00f0*/  LEA R2, P0, R0, UR6, 0x3 ;  /* 0x0000000600027c11 */ /* 0x002fc8000f8018ff */
[----:B------:R-:W-:-:S05]  /*0100*/  LEA.HI.X R3, R0, UR7, R3, 0x3, P0 ;  /* 0x0000000700037c11 */ /* 0x000fca00080f1c03 */
[----:B--2---:R-:W-:Y:S04]  /*0110*/  STG.E.64 desc[UR8][R2.64], R4 ;  /* 0x0000000402007986 */ /* 0x004fe8000c101b08 */
[----:B------:R-:W-:Y:S01]  /*0120*/  STG.E.64 desc[UR8][R2.64+0x800], R4 ;  /* 0x0008000402007986 */ /* 0x000fe2000c101b08 */
[----:B------:R-:W-:Y:S05]  /*0130*/  EXIT ;  /* 0x000000000000794d */ /* 0x000fea0003800000 */
.L_x_2:
        /* <DEDUP_REMOVED lines=13> */
[----:B------:R-:W0:Y:S04]  /*0210*/  @P0 LDC.64 R4, c[0x0][0x390] ;  /* 0x0000e400ff040b82 */ /* 0x000e280000000a00 */
[----:B0-----:R0:W-:Y:S06]  /*0220*/  @P0 STG.E.64 desc[UR8][R2.64], R4 ;  /* 0x0000000402000986 */ /* 0x0011ec000c101b08 */
[----:B------:R-:W-:Y:S05]  /*0230*/  @!P1 EXIT ;  /* 0x000000000000994d */ /* 0x000fea0003800000 */
[----:B0-----:R-:W0:Y:S02]  /*0240*/  LDC.64 R4, c[0x0][0x390] ;  /* 0x0000e400ff047b82 */ /* 0x001e240000000a00 */
[----:B0-----:R-:W-:Y:S01]  /*0250*/  STG.E.64 desc[UR8][R2.64+0x800], R4 ;  /* 0x0008000402007986 */ /* 0x001fe2000c101b08 */
[----:B------:R-:W-:Y:S05]  /*0260*/  EXIT ;  /* 0x000000000000794d */ /* 0x000fea0003800000 */
.L_x_3:
        /* <DEDUP_REMOVED lines=9> */
.L_x_11:


//--------------------- .text._ZN3cub18CUB_300001_SM_10006detail8for_each13static_kernelINS2_12policy_hub_t12policy_500_tEmN6thrust24THRUST_300001_SM_1000_NS8cuda_cub20__uninitialized_fill7functorINS7_10device_ptrI6Float2EESC_EEEEvT0_T1_ --------------------------
	.section	.text._ZN3cub18CUB_300001_SM_10006detail8for_each13static_kernelINS2_12policy_hub_t12policy_500_tEmN6thrust24THRUST_300001_SM_1000_NS8cuda_cub20__uninitialized_fill7functorINS7_10device_ptrI6Float2EESC_EEEEvT0_T1_,"ax",@progbits
	.align	128
        .global         _ZN3cub18CUB_300001_SM_10006detail8for_each13static_kernelINS2_12policy_hub_t12policy_500_tEmN6thrust24THRUST_300001_SM_1000_NS8cuda_cub20__uninitialized_fill7functorINS7_10device_ptrI6Float2EESC_EEEEvT0_T1_
        .type           _ZN3cub18CUB_300001_SM_10006detail8for_each13static_kernelINS2_12policy_hub_t12policy_500_tEmN6thrust24THRUST_300001_SM_1000_NS8cuda_cub20__uninitialized_fill7functorINS7_10device_ptrI6Float2EESC_EEEEvT0_T1_,@function
        .size           _ZN3cub18CUB_300001_SM_10006detail8for_each13static_kernelINS2_12policy_hub_t12policy_500_tEmN6thrust24THRUST_300001_SM_1000_NS8cuda_cub20__uninitialized_fill7functorINS7_10device_ptrI6Float2EESC_EEEEvT0_T1_,(.L_x_12 - _ZN3cub18CUB_300001_SM_10006detail8for_each13static_kernelINS2_12policy_hub_t12policy_500_tEmN6thrust24THRUST_300001_SM_1000_NS8cuda_cub20__uninitialized_fill7functorINS7_10device_ptrI6Float2EESC_EEEEvT0_T1_)
        .other          _ZN3cub18CUB_300001_SM_10006detail8for_each13static_kernelINS2_12policy_hub_t12policy_500_tEmN6thrust24THRUST_300001_SM_1000_NS8cuda_cub20__uninitialized_fill7functorINS7_10device_ptrI6Float2EESC_EEEEvT0_T1_,@"STO_CUDA_ENTRY STV_DEFAULT"
_ZN3cub18CUB_300001_SM_10006detail8for_each13static_kernelINS2_12policy_hub_t12policy_500_tEmN6thrust24THRUST_300001_SM_1000_NS8cuda_cub20__uninitialized_fill7functorINS7_10device_ptrI6Float2EESC_EEEEvT0_T1_:
.text._ZN3cub18CUB_300001_SM_10006detail8for_each13static_kernelINS2_12policy_hub_t12policy_500_tEmN6thrust24THRUST_300001_SM_1000_NS8cuda_cub20__uninitialized_fill7functorINS7_10device_ptrI6Float2EESC_EEEEvT0_T1_:
        /* <DEDUP_REMOVED lines=17> */
[----:B--2---:R-:W-:Y:S04]  /*0110*/  STG.E desc[UR8][R2.64], R4 ;  /* 0x0000000402007986 */ /* 0x004fe8000c101908 */
[----:B------:R-:W-:Y:S04]  /*0120*/  STG.E desc[UR8][R2.64+0x800], R4 ;  /* 0x0008000402007986 */ /* 0x000fe8000c101908 */
[----:B------:R-:W-:Y:S04]  /*0130*/  STG.E desc[UR8][R2.64+0x4], R5 ;  /* 0x0000040502007986 */ /* 0x000fe8000c101908 */
[----:B------:R-:W-:Y:S01]  /*0140*/  STG.E desc[UR8][R2.64+0x804], R5 ;  /* 0x0008040502007986 */ /* 0x000fe2000c101908 */
[----:B------:R-:W-:Y:S05]  /*0150*/  EXIT ;  /* 0x000000000000794d */ /* 0x000fea0003800000 */
.L_x_4:
        /* <DEDUP_REMOVED lines=14> */
[----:B0-----:R0:W-:Y:S04]  /*0240*/  @P0 STG.E desc[UR8][R2.64], R4 ;  /* 0x0000000402000986 */ /* 0x0011e8000c101908 */
[----:B------:R0:W-:Y:S02]  /*0250*/  @P0 STG.E desc[UR8][R2.64+0x4], R5 ;  /* 0x0000040502000986 */ /* 0x0001e4000c101908 */
[----:B------:R-:W-:Y:S05]  /*0260*/  @!P1 EXIT ;  /* 0x000000000000994d */ /* 0x000fea0003800000 */
[----:B0-----:R-:W0:Y:S02]  /*0270*/  LDC.64 R4, c[0x0][0x390] ;  /* 0x0000e400ff047b82 */ /* 0x001e240000000a00 */
[----:B0-----:R-:W-:Y:S04]  /*0280*/  STG.E desc[UR8][R2.64+0x800], R4 ;  /* 0x0008000402007986 */ /* 0x001fe8000c101908 */
[----:B------:R-:W-:Y:S01]  /*0290*/  STG.E desc[UR8][R2.64+0x804], R5 ;  /* 0x0008040502007986 */ /* 0x000fe2000c101908 */
[----:B------:R-:W-:Y:S05]  /*02a0*/  EXIT ;  /* 0x000000000000794d */ /* 0x000fea0003800000 */
.L_x_5:
        /* <DEDUP_REMOVED lines=13> */
.L_x_12:


//--------------------- .text._ZN3cub18CUB_300001_SM_10006detail11EmptyKernelIvEEvv --------------------------
	.section	.text._ZN3cub18CUB_300001_SM_10006detail11EmptyKernelIvEEvv,"ax",@progbits
	.align	128
        .global         _ZN3cub18CUB_300001_SM_10006detail11EmptyKernelIvEEvv
        .type           _ZN3cub18CUB_300001_SM_10006detail11EmptyKernelIvEEvv,@function
        .size           _ZN3cub18CUB_300001_SM_10006detail11EmptyKernelIvEEvv,(.L_x_13 - _ZN3cub18CUB_300001_SM_10006detail11EmptyKernelIvEEvv)
        .other          _ZN3cub18CUB_300001_SM_10006detail11EmptyKernelIvEEvv,@"STO_CUDA_ENTRY STV_DEFAULT"
_ZN3cub18CUB_300001_SM_10006detail11EmptyKernelIvEEvv:
.text._ZN3cub18CUB_300001_SM_10006detail11EmptyKernelIvEEvv:
[----:B------:R-:W-:Y:S01]  /*0000*/  LDC R1, c[0x0][0x37c] ;  /* 0x0000df00ff017b82 */ /* 0x000fe20000000800 */
[----:B------:R-:W-:Y:S05]  /*0010*/  EXIT ;  /* 0x000000000000794d */ /* 0x000fea0003800000 */
.L_x_6:
        /* <DEDUP_REMOVED lines=14> */
.L_x_13:


//--------------------- .text._Z20testStructureOfArrayPKfS0_PfS1_i --------------------------
	.section	.text._Z20testStructureOfArrayPKfS0_PfS1_i,"ax",@progbits
	.align	128
        .global         _Z20testStructureOfArrayPKfS0_PfS1_i
        .type           _Z20testStructureOfArrayPKfS0_PfS1_i,@function
        .size           _Z20testStructureOfArrayPKfS0_PfS1_i,(.L_x_14 - _Z20testStructureOfArrayPKfS0_PfS1_i)
        .other          _Z20testStructureOfArrayPKfS0_PfS1_i,@"STO_CUDA_ENTRY STV_DEFAULT"
_Z20testStructureOfArrayPKfS0_PfS1_i:
.text._Z20testStructureOfArrayPKfS0_PfS1_i:
[----:B------:R-:W-:Y:S01]  /*0000*/  LDC R1, c[0x0][0x37c] ;  /* 0x0000df00ff017b82 */ /* 0x000fe20000000800 */
[----:B------:R-:W0:Y:S01]  /*0010*/  S2R R3, SR_TID.Y ;  /* 0x0000000000037919 */ /* 0x000e220000002200 */
[----:B------:R-:W1:Y:S06]  /*0020*/  LDCU UR5, c[0x0][0x360] ;  /* 0x00006c00ff0577ac */ /* 0x000e6c0008000800 */
[----:B------:R-:W0:Y:S01]  /*0030*/  S2UR UR4, SR_CTAID.X ;  /* 0x00000000000479c3 */ /* 0x000e220000002500 */
[----:B------:R-:W1:Y:S01]  /*0040*/  S2R R11, SR_TID.X ;  /* 0x00000000000b7919 */ /* 0x000e620000002100 */
[----:B------:R-:W2:Y:S06]  /*0050*/  LDCU UR6, c[0x0][0x3a0] ;  /* 0x00007400ff0677ac */ /* 0x000eac0008000800 */
[----:B------:R-:W0:Y:S02]  /*0060*/  LDC R0, c[0x0][0x364] ;  /* 0x0000d900ff007b82 */ /* 0x000e240000000800 */
[----:B0-----:R-:W-:-:S04]  /*0070*/  IMAD R0, R0, UR4, R3 ;  /* 0x0000000400007c24 */ /* 0x001fc8000f8e0203 */
[----:B-1----:R-:W-:-:S05]  /*0080*/  IMAD R11, R0, UR5, R11 ;  /* 0x00000005000b7c24 */ /* 0x002fca000f8e020b */
[----:B--2---:R-:W-:-:S13]  /*0090*/  ISETP.GE.AND P0, PT, R11, UR6, PT ;  /* 0x000000060b007c0c */ /* 0x004fda000bf06270 */
[----:B------:R-:W-:Y:S05]  /*00a0*/  @P0 EXIT ;  /* 0x000000000000094d */ /* 0x000fea0003800000 */
[----:B------:R-:W0:Y:S01]  /*00b0*/  LDC.64 R2, c[0x0][0x380] ;  /* 0x0000e000ff027b82 */ /* 0x000e220000000a00 */
[----:B------:R-:W1:Y:S07]  /*00c0*/  LDCU.64 UR4, c[0x0][0x358] ;  /* 0x00006b00ff0477ac */ /* 0x000e6e0008000a00 */
[----:B------:R-:W2:Y:S08]  /*00d0*/  LDC.64 R4, c[0x0][0x388] ;  /* 0x0000e200ff047b82 */ /* 0x000eb00000000a00 */
[----:B------:R-:W3:Y:S01]  /*00e0*/  LDC.64 R6, c[0x0][0x390] ;  /* 0x0000e400ff067b82 */ /* 0x000ee20000000a00 */
[----:B0-----:R-:W-:-:S07]  /*00f0*/  IMAD.WIDE R2, R11, 0x4, R2 ;  /* 0x000000040b027825 */ /* 0x001fce00078e0202 */
[----:B------:R-:W0:Y:S01]  /*0100*/  LDC.64 R8, c[0x0][0x398] ;  /* 0x0000e600ff087b82 */ /* 0x000e220000000a00 */
[----:B-1----:R-:W4:Y:S01]  /*0110*/  LDG.E.CONSTANT R2, desc[UR4][R2.64] ;  /* 0x0000000402027981 */ /* 0x002f22000c1e9900 */
[----:B--2---:R-:W-:-:S06]  /*0120*/  IMAD.WIDE R4, R11, 0x4, R4 ;  /* 0x000000040b047825 */ /* 0x004fcc00078e0204 */
[----:B------:R-:W2:Y:S01]  /*0130*/  LDG.E.CONSTANT R4, desc[UR4][R4.64] ;  /* 0x0000000404047981 */ /* 0x000ea2000c1e9900 */
[----:B---3--:R-:W-:-:S04]  /*0140*/  IMAD.WIDE R6, R11, 0x4, R6 ;  /* 0x000000040b067825 */ /* 0x008fc800078e0206 */
[----:B0-----:R-:W-:-:S04]  /*0150*/  IMAD.WIDE R8, R11, 0x4, R8 ;  /* 0x000000040b087825 */ /* 0x001fc800078e0208 */
[----:B----4-:R-:W-:Y:S01]  /*0160*/  FADD R11, R2, 9.9999997473787516356e-05 ;  /* 0x38d1b717020b7421 */ /* 0x010fe20000000000 */
[----:B--2---:R-:W-:-:S04]  /*0170*/  FADD R13, R4, 0.00019999999494757503271 ;  /* 0x3951b717040d7421 */ /* 0x004fc80000000000 */
[----:B------:R-:W-:Y:S04]  /*0180*/  STG.E desc[UR4][R6.64], R11 ;  /* 0x0000000b06007986 */ /* 0x000fe8000c101904 */
[----:B------:R-:W-:Y:S01]  /*0190*/  STG.E desc[UR4][R8.64], R13 ;  /* 0x0000000d08007986 */ /* 0x000fe2000c101904 */
[----:B------:R-:W-:Y:S05]  /*01a0*/  EXIT ;  /* 0x000000000000794d */ /* 0x000fea0003800000 */
.L_x_7:
        /* <DEDUP_REMOVED lines=13> */
.L_x_14:


//--------------------- .text._Z21testArrayOfCudaFloat2PK6float2PS_i --------------------------
	.section	.text._Z21testArrayOfCudaFloat2PK6float2PS_i,"ax",@progbits
	.align	128
        .global         _Z21testArrayOfCudaFloat2PK6float2PS_i
        .type           _Z21testArrayOfCudaFloat2PK6float2PS_i,@function
        .size           _Z21testArrayOfCudaFloat2PK6float2PS_i,(.L_x_15 - _Z21testArrayOfCudaFloat2PK6float2PS_i)
        .other          _Z21testArrayOfCudaFloat2PK6float2PS_i,@"STO_CUDA_ENTRY STV_DEFAULT"
_Z21testArrayOfCudaFloat2PK6float2PS_i:
.text._Z21testArrayOfCudaFloat2PK6float2PS_i:
        /* <DEDUP_REMOVED lines=13> */
[----:B------:R-:W2:Y:S01]  /*00d0*/  LDC.64 R4, c[0x0][0x388] ;  /* 0x0000e200ff047b82 */ /* 0x000ea20000000a00 */
[----:B0-----:R-:W-:-:S06]  /*00e0*/  IMAD.WIDE R2, R7, 0x8, R2 ;  /* 0x0000000807027825 */ /* 0x001fcc00078e0202 */
[----:B-1----:R-:W3:Y:S01]  /*00f0*/  LDG.E.64.CONSTANT R2, desc[UR4][R2.64] ;  /* 0x0000000402027981 */ /* 0x002ee2000c1e9b00 */
[----:B--2---:R-:W-:-:S04]  /*0100*/  IMAD.WIDE R4, R7, 0x8, R4 ;  /* 0x0000000807047825 */ /* 0x004fc800078e0204 */
[----:B---3--:R-:W-:Y:S01]  /*0110*/  FADD R6, R2, 9.9999997473787516356e-05 ;  /* 0x38d1b71702067421 */ /* 0x008fe20000000000 */
[----:B------:R-:W-:-:S05]  /*0120*/  FADD R7, R3, 0.00019999999494757503271 ;  /* 0x3951b71703077421 */ /* 0x000fca0000000000 */
[----:B------:R-:W-:Y:S01]  /*0130*/  STG.E.64 desc[UR4][R4.64], R6 ;  /* 0x0000000604007986 */ /* 0x000fe2000c101b04 */
[----:B------:R-:W-:Y:S05]  /*0140*/  EXIT ;  /* 0x000000000000794d */ /* 0x000fea0003800000 */
.L_x_8:
        /* <DEDUP_REMOVED lines=11> */
.L_x_15:


//--------------------- .text._Z20testArrayOfStructurePK6Float2PS_i --------------------------
	.section	.text._Z20testArrayOfStructurePK6Float2PS_i,"ax",@progbits
	.align	128
        .global         _Z20testArrayOfStructurePK6Float2PS_i
        .type           _Z20testArrayOfStructurePK6Float2PS_i,@function
        .size           _Z20testArrayOfStructurePK6Float2PS_i,(.L_x_16 - _Z20testArrayOfStructurePK6Float2PS_i)
        .other          _Z20testArrayOfStructurePK6Float2PS_i,@"STO_CUDA_ENTRY STV_DEFAULT"
_Z20testArrayOfStructurePK6Float2PS_i:
.text._Z20testArrayOfStructurePK6Float2PS_i:
        /* <DEDUP_REMOVED lines=14> */
[----:B0-----:R-:W-:-:S05]  /*00e0*/  IMAD.WIDE R2, R7, 0x8, R2 ;  /* 0x0000000807027825 */ /* 0x001fca00078e0202 */
[----:B-1----:R-:W3:Y:S04]  /*00f0*/  LDG.E.CONSTANT R0, desc[UR4][R2.64] ;  /* 0x0000000402007981 */ /* 0x002ee8000c1e9900 */
[----:B------:R-:W4:Y:S01]  /*0100*/  LDG.E.CONSTANT R6, desc[UR4][R2.64+0x4] ;  /* 0x0000040402067981 */ /* 0x000f22000c1e9900 */
[----:B--2---:R-:W-:-:S04]  /*0110*/  IMAD.WIDE R4, R7, 0x8, R4 ;  /* 0x0000000807047825 */ /* 0x004fc800078e0204 */
[----:B---3--:R-:W-:Y:S01]  /*0120*/  FADD R7, R0, 9.9999997473787516356e-05 ;  /* 0x38d1b71700077421 */ /* 0x008fe20000000000 */
[----:B----4-:R-:W-:-:S04]  /*0130*/  FADD R9, R6, 0.00019999999494757503271 ;  /* 0x3951b71706097421 */ /* 0x010fc80000000000 */
[----:B------:R-:W-:Y:S04]  /*0140*/  STG.E desc[UR4][R4.64], R7 ;  /* 0x0000000704007986 */ /* 0x000fe8000c101904 */
[----:B------:R-:W-:Y:S01]  /*0150*/  STG.E desc[UR4][R4.64+0x4], R9 ;  /* 0x0000040904007986 */ /* 0x000fe2000c101904 */
[----:B------:R-:W-:Y:S05]  /*0160*/  EXIT ;  /* 0x000000000000794d */ /* 0x000fea0003800000 */
.L_x_9:
        /* <DEDUP_REMOVED lines=9> */
.L_x_16:


//--------------------- .nv.shared.reserved.0     --------------------------
	.section	.nv.shared.reserved.0,"aw",@nobits
	.weak		__nv_reservedSMEM_offset_0_alias
	.size		__nv_reservedSMEM_offset_0_alias, 0, 64
	.other		__nv_reservedSMEM_offset_0_alias,@"STO_CUDA_RESERVED_SHARED STV_DEFAULT"
__nv_reservedSMEM_offset_0_alias:
	.zero		0
	.zero		64


//--------------------- .nv.global                --------------------------
	.section	.nv.global,"aw",@nobits
.nv.global:
	.type		_ZN34_INTERNAL_ec116725_4_k_cu_67413aeb6thrust24THRUST_300001_SM_1000_NS3seqE,@object
	.size		_ZN34_INTERNAL_ec116725_4_k_cu_67413aeb6thrust24THRUST_300001_SM_1000_NS3seqE,(_ZN34_INTERNAL_ec116725_4_k_cu_67413aeb4cuda3std3__48in_placeE - _ZN34_INTERNAL_ec116725_4_k_cu_67413aeb6thrust24THRUST_300001_SM_1000_NS3seqE)
_ZN34_INTERNAL_ec116725_4_k_cu_67413aeb6thrust24THRUST_300001_SM_1000_NS3seqE:
	.zero		1
	.type		_ZN34_INTERNAL_ec116725_4_k_cu_67413aeb4cuda3std3__48in_placeE,@object
	.size		_ZN34_INTERNAL_ec116725_4_k_cu_67413aeb4cuda3std3__48in_placeE,(_ZN34_INTERNAL_ec116725_4_k_cu_67413aeb4cuda3std6ranges3__45__cpo4sizeE - _ZN34_INTERNAL_ec116725_4_k_cu_67413aeb4cuda3std3__48in_placeE)
_ZN34_INTERNAL_ec116725_4_k_cu_67413aeb4cuda3std3__48in_placeE:
	.zero		1
	.type		_ZN34_INTERNAL_ec116725_4_k_cu_67413aeb4cuda3std6ranges3__45__cpo4sizeE,@object
	.size		_ZN34_INTERNAL_ec116725_4_k_cu_67413aeb4cuda3std6ranges3__45__cpo4sizeE,(_ZN34_INTERNAL_ec116725_4_k_cu_67413aeb6thrust24THRUST_300001_SM_1000_NS12placeholders2_3E - _ZN34_INTERNAL_ec116725_4_k_cu_67413aeb4cuda3std6ranges3__45__cpo4sizeE)
_ZN34_INTERNAL_ec116725_4_k_cu_67413aeb4cuda3std6ranges3__45__cpo4sizeE:
	.zero		1
	.type		_ZN34_INTERNAL_ec116725_4_k_cu_67413aeb6thrust24THRUST_300001_SM_1000_NS12placeholders2_3E,@object
	.size		_ZN34_INTERNAL_ec116725_4_k_cu_67413aeb6thrust24THRUST_300001_SM_1000_NS12placeholders2_3E,(_ZN34_INTERNAL_ec116725_4_k_cu_67413aeb4cuda3std3__45__cpo6cbeginE - _ZN34_INTERNAL_ec116725_4_k_cu_67413aeb6thrust24THRUST_300001_SM_1000_NS12placeholders2_3E)
_ZN34_INTERNAL_ec116725_4_k_cu_67413aeb6thrust24THRUST_300001_SM_1000_NS12placeholders2_3E:
	.zero		1
	.type		_ZN34_INTERNAL_ec116725_4_k_cu_67413aeb4cuda3std3__45__cpo6cbeginE,@object
	.size		_ZN34_INTERNAL_ec116725_4_k_cu_67413aeb4cuda3std3__45__cpo6cbeginE,(_ZN34_INTERNAL_ec116725_4_k_cu_67413aeb4cuda3std6ranges3__45__cpo6cbeginE - _ZN34_INTERNAL_ec116725_4_k_cu_67413aeb4cuda3std3__45__cpo6cbeginE)
_ZN34_INTERNAL_ec116725_4_k_cu_67413aeb4cuda3std3__45__cpo6cbeginE:
	.zero		1
	.type		_ZN34_INTERNAL_ec116725_4_k_cu_67413aeb4cuda3std6ranges3__45__cpo6cbeginE,@object
	.size		_ZN34_INTERNAL_ec116725_4_k_cu_67413aeb4cuda3std6ranges3__45__cpo6cbeginE,(_ZN34_INTERNAL_ec116725_4_k_cu_67413aeb6thrust24THRUST_300001_SM_1000_NS12placeholders2_7E - _ZN34_INTERNAL_ec116725_4_k_cu_67413aeb4cuda3std6ranges3__45__cpo6cbeginE)
_ZN34_INTERNAL_ec116725_4_k_cu_67413aeb4cuda3std6ranges3__45__cpo6cbeginE:
	.zero		1
	.type		_ZN34_INTERNAL_ec116725_4_k_cu_67413aeb6thrust24THRUST_300001_SM_1000_NS12placeholders2_7E,@object
	.size		_ZN34_INTERNAL_ec116725_4_k_cu_67413aeb6thrust24THRUST_300001_SM_1000_NS12placeholders2_7E,(_ZN34_INTERNAL_ec116725_4_k_cu_67413aeb4cuda3std3__45__cpo7crbeginE - _ZN34_INTERNAL_ec116725_4_k_cu_67413aeb6thrust24THRUST_300001_SM_1000_NS12placeholders2_7E)
_ZN34_INTERNAL_ec116725_4_k_cu_67413aeb6thrust24THRUST_300001_SM_1000_NS12placeholders2_7E:
	.zero		1
	.type		_ZN34_INTERNAL_ec116725_4_k_cu_67413aeb4cuda3std3__45__cpo7crbeginE,@object
	.size		_ZN34_INTERNAL_ec116725_4_k_cu_67413aeb4cuda3std3__45__cpo7crbeginE,(_ZN34_INTERNAL_ec116725_4_k_cu_67413aeb4cuda3std6ranges3__45__cpo4nextE - _ZN34_INTERNAL_ec116725_4_k_cu_67413aeb4cuda3std3__45__cpo7crbeginE)
_ZN34_INTERNAL_ec116725_4_k_cu_67413aeb4cuda3std3__45__cpo7crbeginE:
	.zero		1
	.type		_ZN34_INTERNAL_ec116725_4_k_cu_67413aeb4cuda3std6ranges3__45__cpo4nextE,@object
	.size		_ZN34_INTERNAL_ec116725_4_k_cu_67413aeb4cuda3std6ranges3__45__cpo4nextE,(_ZN34_INTERNAL_ec116725_4_k_cu_67413aeb4cuda3std6ranges3__45__cpo4swapE - _ZN34_INTERNAL_ec116725_4_k_cu_67413aeb4cuda3std6ranges3__45__cpo4nextE)
_ZN34_INTERNAL_ec116725_4_k_cu_67413aeb4cuda3std6ranges3__45__cpo4nextE:
	.zero		1
	.type		_ZN34_INTERNAL_ec116725_4_k_cu_67413aeb4cuda3std6ranges3__45__cpo4swapE,@object
	.size		_ZN34_INTERNAL_ec116725_4_k_cu_67413aeb4cuda3std6ranges3__45__cpo4swapE,(_ZN34_INTERNAL_ec116725_4_k_cu_67413aeb6thrust24THRUST_300001_SM_1000_NS8cuda_cub10par_nosyncE - _ZN34_INTERNAL_ec116725_4_k_cu_67413aeb4cuda3std6ranges3__45__cpo4swapE)
_ZN34_INTERNAL_ec116725_4_k_cu_67413aeb4cuda3std6ranges3__45__cpo4swapE:
	.zero		1
	.type		_ZN34_INTERNAL_ec116725_4_k_cu_67413aeb6thrust24THRUST_300001_SM_1000_NS8cuda_cub10par_nosyncE,@object
	.size		_ZN34_INTERNAL_ec116725_4_k_cu_67413aeb6thrust24THRUST_300001_SM_1000_NS8cuda_cub10par_nosyncE,(_ZN34_INTERNAL_ec116725_4_k_cu_67413aeb6thrust24THRUST_300001_SM_1000_NS12placeholders2_9E - _ZN34_INTERNAL_ec116725_4_k_cu_67413aeb6thrust24THRUST_300001_SM_1000_NS8cuda_cub10par_nosyncE)
_ZN34_INTERNAL_ec116725_4_k_cu_67413aeb6thrust24THRUST_300001_SM_1000_NS8cuda_cub10par_nosyncE:
	.zero		1
	.type		_ZN34_INTERNAL_ec116725_4_k_cu_67413aeb6thrust24THRUST_300001_SM_1000_NS12placeholders2_9E,@object
	.size		_ZN34_INTERNAL_ec116725_4_k_cu_67413aeb6thrust24THRUST_300001_SM_1000_NS12placeholders2_9E,(_ZN34_INTERNAL_ec116725_4_k_cu_67413aeb4cuda3std3__436_GLOBAL__N__ec116725_4_k_cu_67413aeb6ignoreE - _ZN34_INTERNAL_ec116725_4_k_cu_67413aeb6thrust24THRUST_300001_SM_1000_NS12placeholders2_9E)
_ZN34_INTERNAL_ec116725_4_k_cu_67413aeb6thrust24THRUST_300001_SM_1000_NS12placeholders2_9E:
	.zero		1
	.type		_ZN34_INTERNAL_ec116725_4_k_cu_67413aeb4cuda3std3__436_GLOBAL__N__ec116725_4_k_cu_67413aeb6ignoreE,@object
	.size		_ZN34_INTERNAL_ec116725_4_k_cu_67413aeb4cuda3std3__436_GLOBAL__N__ec116725_4_k_cu_67413aeb6ignoreE,(_ZN34_INTERNAL_ec116725_4_k_cu_67413aeb4cuda3std6ranges3__45__cpo4dataE - _ZN34_INTERNAL_ec116725_4_k_cu_67413aeb4cuda3std3__436_GLOBAL__N__ec116725_4_k_cu_67413aeb6ignoreE)
_ZN34_INTERNAL_ec116725_4_k_cu_67413aeb4cuda3std3__436_GLOBAL__N__ec116725_4_k_cu_67413aeb6ignoreE:
	.zero		1
	.type		_ZN34_INTERNAL_ec116725_4_k_cu_67413aeb4cuda3std6ranges3__45__cpo4dataE,@object
	.size		_ZN34_INTERNAL_ec116725_4_k_cu_67413aeb4cuda3std6ranges3__45__cpo4dataE,(_ZN34_INTERNAL_ec116725_4_k_cu_67413aeb6thrust24THRUST_300001_SM_1000_NS12placeholders2_1E - _ZN34_INTERNAL_ec116725_4_k_cu_67413aeb4cuda3std6ranges3__45__cpo4dataE)
_ZN34_INTERNAL_ec116725_4_k_cu_67413aeb4cuda3std6ranges3__45__cpo4dataE:
	.zero		1
	.type		_ZN34_INTERNAL_ec116725_4_k_cu_67413aeb6thrust24THRUST_300001_SM_1000_NS12placeholders2_1E,@object
	.size		_ZN34_INTERNAL_ec116725_4_k_cu_67413aeb6thrust24THRUST_300001_SM_1000_NS12placeholders2_1E,(_ZN34_INTERNAL_ec116725_4_k_cu_67413aeb4cuda3std3__45__cpo5beginE - _ZN34_INTERNAL_ec116725_4_k_cu_67413aeb6thrust24THRUST_300001_SM_1000_NS12placeholders2_1E)
_ZN34_INTERNAL_ec116725_4_k_cu_67413aeb6thrust24THRUST_300001_SM_1000_NS12placeholders2_1E:
	.zero		1
	.type		_ZN34_INTERNAL_ec116725_4_k_cu_67413aeb4cuda3std3__45__cpo5beginE,@object
	.size		_ZN34_INTERNAL_ec116725_4_k_cu_67413aeb4cuda3std3__45__cpo5beginE,(_ZN34_INTERNAL_ec116725_4_k_cu_67413aeb4cuda3std6ranges3__45__cpo5beginE - _ZN34_INTERNAL_ec116725_4_k_cu_67413aeb4cuda3std3__45__cpo5beginE)
_ZN34_INTERNAL_ec116725_4_k_cu_67413aeb4cuda3std3__45__cpo5beginE:
	.zero		1
	.type		_ZN34_INTERNAL_ec116725_4_k_cu_67413aeb4cuda3std6ranges3__45__cpo5beginE,@object
	.size		_ZN34_INTERNAL_ec116725_4_k_cu_67413aeb4cuda3std6ranges3__45__cpo5beginE,(_ZN34_INTERNAL_ec116725_4_k_cu_67413aeb6thrust24THRUST_300001_SM_1000_NS12placeholders2_5E - _ZN34_INTERNAL_ec116725_4_k_cu_67413aeb4cuda3std6ranges3__45__cpo5beginE)
_ZN34_INTERNAL_ec116725_4_k_cu_67413aeb4cuda3std6ranges3__45__cpo5beginE:
	.zero		1
	.type		_ZN34_INTERNAL_ec116725_4_k_cu_67413aeb6thrust24THRUST_300001_SM_1000_NS12placeholders2_5E,@object
	.size		_ZN34_INTERNAL_ec116725_4_k_cu_67413aeb6thrust24THRUST_300001_SM_1000_NS12placeholders2_5E,(_ZN34_INTERNAL_ec116725_4_k_cu_67413aeb4cuda3std3__45__cpo6rbeginE - _ZN34_INTERNAL_ec116725_4_k_cu_67413aeb6thrust24THRUST_300001_SM_1000_NS12placeholders2_5E)
_ZN34_INTERNAL_ec116725_4_k_cu_67413aeb6thrust24THRUST_300001_SM_1000_NS12placeholders2_5E:
	.zero		1
	.type		_ZN34_INTERNAL_ec116725_4_k_cu_67413aeb4cuda3std3__45__cpo6rbeginE,@object
	.size		_ZN34_INTERNAL_ec116725_4_k_cu_67413aeb4cuda3std3__45__cpo6rbeginE,(_ZN34_INTERNAL_ec116725_4_k_cu_67413aeb4cuda3std6ranges3__45__cpo7advanceE - _ZN34_INTERNAL_ec116725_4_k_cu_67413aeb4cuda3std3__45__cpo6rbeginE)
_ZN34_INTERNAL_ec116725_4_k_cu_67413aeb4cuda3std3__45__cpo6rbeginE:
	.zero		1
	.type		_ZN34_INTERNAL_ec116725_4_k_cu_67413aeb4cuda3std6ranges3__45__cpo7advanceE,@object
	.size		_ZN34_INTERNAL_ec116725_4_k_cu_67413aeb4cuda3std6ranges3__45__cpo7advanceE,(_ZN34_INTERNAL_ec116725_4_k_cu_67413aeb4cuda3std3__47nulloptE - _ZN34_INTERNAL_ec116725_4_k_cu_67413aeb4cuda3std6ranges3__45__cpo7advanceE)
_ZN34_INTERNAL_ec116725_4_k_cu_67413aeb4cuda3std6ranges3__45__cpo7advanceE:
	.zero		1
	.type		_ZN34_INTERNAL_ec116725_4_k_cu_67413aeb4cuda3std3__47nulloptE,@object
	.size		_ZN34_INTERNAL_ec116725_4_k_cu_67413aeb4cuda3std3__47nulloptE,(_ZN34_INTERNAL_ec116725_4_k_cu_67413aeb4cuda3std6ranges3__45__cpo8distanceE - _ZN34_INTERNAL_ec116725_4_k_cu_67413aeb4cuda3std3__47nulloptE)
_ZN34_INTERNAL_ec116725_4_k_cu_67413aeb4cuda3std3__47nulloptE:
	.zero		1
	.type		_ZN34_INTERNAL_ec116725_4_k_cu_67413aeb4cuda3std6ranges3__45__cpo8distanceE,@object
	.size		_ZN34_INTERNAL_ec116725_4_k_cu_67413aeb4cuda3std6ranges3__45__cpo8distanceE,(_ZN34_INTERNAL_ec116725_4_k_cu_67413aeb6thrust24THRUST_300001_SM_1000_NS12placeholders3_10E - _ZN34_INTERNAL_ec116725_4_k_cu_67413aeb4cuda3std6ranges3__45__cpo8distanceE)
_ZN34_INTERNAL_ec116725_4_k_cu_67413aeb4cuda3std6ranges3__45__cpo8distanceE:
	.zero		1
	.type		_ZN34_INTERNAL_ec116725_4_k_cu_67413aeb6thrust24THRUST_300001_SM_1000_NS12placeholders3_10E,@object
	.size		_ZN34_INTERNAL_ec116725_4_k_cu_67413aeb6thrust24THRUST_300001_SM_1000_NS12placeholders3_10E,(_ZN34_INTERNAL_ec116725_4_k_cu_67413aeb4cuda3std3__419piecewise_constructE - _ZN34_INTERNAL_ec116725_4_k_cu_67413aeb6thrust24THRUST_300001_SM_1000_NS12placeholders3_10E)
_ZN34_INTERNAL_ec116725_4_k_cu_67413aeb6thrust24THRUST_300001_SM_1000_NS12placeholders3_10E:
	.zero		1
	.type		_ZN34_INTERNAL_ec116725_4_k_cu_67413aeb4cuda3std3__419piecewise_constructE,@object
	.size		_ZN34_INTERNAL_ec116725_4_k_cu_67413aeb4cuda3std3__419piecewise_constructE,(_ZN34_INTERNAL_ec116725_4_k_cu_67413aeb4cuda3std6ranges3__45__cpo5cdataE - _ZN34_INTERNAL_ec116725_4_k_cu_67413aeb4cuda3std3__419piecewise_constructE)
_ZN34_INTERNAL_ec116725_4_k_cu_67413aeb4cuda3std3__419piecewise_constructE:
	.zero		1
	.type		_ZN34_INTERNAL_ec116725_4_k_cu_67413aeb4cuda3std6ranges3__45__cpo5cdataE,@object
	.size		_ZN34_INTERNAL_ec116725_4_k_cu_67413aeb4cuda3std6ranges3__45__cpo5cdataE,(_ZN34_INTERNAL_ec116725_4_k_cu_67413aeb6thrust24THRUST_300001_SM_1000_NS12placeholders2_2E - _ZN34_INTERNAL_ec116725_4_k_cu_67413aeb4cuda3std6ranges3__45__cpo5cdataE)
_ZN34_INTERNAL_ec116725_4_k_cu_67413aeb4cuda3std6ranges3__45__cpo5cdataE:
	.zero		1
	.type		_ZN34_INTERNAL_ec116725_4_k_cu_67413aeb6thrust24THRUST_300001_SM_1000_NS12placeholders2_2E,@object
	.size		_ZN34_INTERNAL_ec116725_4_k_cu_67413aeb6thrust24THRUST_300001_SM_1000_NS12placeholders2_2E,(_ZN34_INTERNAL_ec116725_4_k_cu_67413aeb4cuda3std3__45__cpo3endE - _ZN34_INTERNAL_ec116725_4_k_cu_67413aeb6thrust24THRUST_300001_SM_1000_NS12placeholders2_2E)
_ZN34_INTERNAL_ec116725_4_k_cu_67413aeb6thrust24THRUST_300001_SM_1000_NS12placeholders2_2E:
	.zero		1
	.type		_ZN34_INTERNAL_ec116725_4_k_cu_67413aeb4cuda3std3__45__cpo3endE,@object
	.size		_ZN34_INTERNAL_ec116725_4_k_cu_67413aeb4cuda3std3__45__cpo3endE,(_ZN34_INTERNAL_ec116725_4_k_cu_67413aeb4cuda3std6ranges3__45__cpo3endE - _ZN34_INTERNAL_ec116725_4_k_cu_67413aeb4cuda3std3__45__cpo3endE)
_ZN34_INTERNAL_ec116725_4_k_cu_67413aeb4cuda3std3__45__cpo3endE:
	.zero		1
	.type		_ZN34_INTERNAL_ec116725_4_k_cu_67413aeb4cuda3std6ranges3__45__cpo3endE,@object
	.size		_ZN34_INTERNAL_ec116725_4_k_cu_67413aeb4cuda3std6ranges3__45__cpo3endE,(_ZN34_INTERNAL_ec116725_4_k_cu_67413aeb6thrust24THRUST_300001_SM_1000_NS12placeholders2_6E - _ZN34_INTERNAL_ec116725_4_k_cu_67413aeb4cuda3std6ranges3__45__cpo3endE)
_ZN34_INTERNAL_ec116725_4_k_cu_67413aeb4cuda3std6ranges3__45__cpo3endE:
	.zero		1
	.type		_ZN34_INTERNAL_ec116725_4_k_cu_67413aeb6thrust24THRUST_300001_SM_1000_NS12placeholders2_6E,@object
	.size		_ZN34_INTERNAL_ec116725_4_k_cu_67413aeb6thrust24THRUST_300001_SM_1000_NS12placeholders2_6E,(_ZN34_INTERNAL_ec116725_4_k_cu_67413aeb4cuda3std3__45__cpo4rendE - _ZN34_INTERNAL_ec116725_4_k_cu_67413aeb6thrust24THRUST_300001_SM_1000_NS12placeholders2_6E)
_ZN34_INTERNAL_ec116725_4_k_cu_67413aeb6thrust24THRUST_300001_SM_1000_NS12placeholders2_6E:
	.zero		1
	.type		_ZN34_INTERNAL_ec116725_4_k_cu_67413aeb4cuda3std3__45__cpo4rendE,@object
	.size		_ZN34_INTERNAL_ec116725_4_k_cu_67413aeb4cuda3std3__45__cpo4rendE,(_ZN34_INTERNAL_ec116725_4_k_cu_67413aeb4cuda3std6ranges3__45__cpo9iter_swapE - _ZN34_INTERNAL_ec116725_4_k_cu_67413aeb4cuda3std3__45__cpo4rendE)
_ZN34_INTERNAL_ec116725_4_k_cu_67413aeb4cuda3std3__45__cpo4rendE:
	.zero		1
	.type		_ZN34_INTERNAL_ec116725_4_k_cu_67413aeb4cuda3std6ranges3__45__cpo9iter_swapE,@object
	.size		_ZN34_INTERNAL_ec116725_4_k_cu_67413aeb4cuda3std6ranges3__45__cpo9iter_swapE,(_ZN34_INTERNAL_ec116725_4_k_cu_67413aeb4cuda3std3__48unexpectE - _ZN34_INTERNAL_ec116725_4_k_cu_67413aeb4cuda3std6ranges3__45__cpo9iter_swapE)
_ZN34_INTERNAL_ec116725_4_k_cu_67413aeb4cuda3std6ranges3__45__cpo9iter_swapE:
	.zero		1
	.type		_ZN34_INTERNAL_ec116725_4_k_cu_67413aeb4cuda3std3__48unexpectE,@object
	.size		_ZN34_INTERNAL_ec116725_4_k_cu_67413aeb4cuda3std3__48unexpectE,(_ZN34_INTERNAL_ec116725_4_k_cu_67413aeb6thrust24THRUST_300001_SM_1000_NS8cuda_cub3parE - _ZN34_INTERNAL_ec116725_4_k_cu_67413aeb4cuda3std3__48unexpectE)
_ZN34_INTERNAL_ec116725_4_k_cu_67413aeb4cuda3std3__48unexpectE:
	.zero		1
	.type		_ZN34_INTERNAL_ec116725_4_k_cu_67413aeb6thrust24THRUST_300001_SM_1000_NS8cuda_cub3parE,@object
	.size		_ZN34_INTERNAL_ec116725_4_k_cu_67413aeb6thrust24THRUST_300001_SM_1000_NS8cuda_cub3parE,(_ZN34_INTERNAL_ec116725_4_k_cu_67413aeb6thrust24THRUST_300001_SM_1000_NS12placeholders2_4E - _ZN34_INTERNAL_ec116725_4_k_cu_67413aeb6thrust24THRUST_300001_SM_1000_NS8cuda_cub3parE)
_ZN34_INTERNAL_ec116725_4_k_cu_67413aeb6thrust24THRUST_300001_SM_1000_NS8cuda_cub3parE:
	.zero		1
	.type		_ZN34_INTERNAL_ec116725_4_k_cu_67413aeb6thrust24THRUST_300001_SM_1000_NS12placeholders2_4E,@object
	.size		_ZN34_INTERNAL_ec116725_4_k_cu_67413aeb6thrust24THRUST_300001_SM_1000_NS12placeholders2_4E,(_ZN34_INTERNAL_ec116725_4_k_cu_67413aeb4cuda3std3__45__cpo4cendE - _ZN34_INTERNAL_ec116725_4_k_cu_67413aeb6thrust24THRUST_300001_SM_1000_NS12placeholders2_4E)
_ZN34_INTERNAL_ec116725_4_k_cu_67413aeb6thrust24THRUST_300001_SM_1000_NS12placeholders2_4E:
	.zero		1
	.type		_ZN34_INTERNAL_ec116725_4_k_cu_67413aeb4cuda3std3__45__cpo4cendE,@object
	.size		_ZN34_INTERNAL_ec116725_4_k_cu_67413aeb4cuda3std3__45__cpo4cendE,(_ZN34_INTERNAL_ec116725_4_k_cu_67413aeb4cuda3std6ranges3__45__cpo4cendE - _ZN34_INTERNAL_ec116725_4_k_cu_67413aeb4cuda3std3__45__cpo4cendE)
_ZN34_INTERNAL_ec116725_4_k_cu_67413aeb4cuda3std3__45__cpo4cendE:
	.zero		1
	.type		_ZN34_INTERNAL_ec116725_4_k_cu_67413aeb4cuda3std6ranges3__45__cpo4cendE,@object
	.size		_ZN34_INTERNAL_ec116725_4_k_cu_67413aeb4cuda3std6ranges3__45__cpo4cendE,(_ZN34_INTERNAL_ec116725_4_k_cu_67413aeb4cuda3std3__420unreachable_sentinelE - _ZN34_INTERNAL_ec116725_4_k_cu_67413aeb4cuda3std6ranges3__45__cpo4cendE)
_ZN34_INTERNAL_ec116725_4_k_cu_67413aeb4cuda3std6ranges3__45__cpo4cendE:
	.zero		1
	.type		_ZN34_INTERNAL_ec116725_4_k_cu_67413aeb4cuda3std3__420unreachable_sentinelE,@object
	.size		_ZN34_INTERNAL_ec116725_4_k_cu_67413aeb4cuda3std3__420unreachable_sentinelE,(_ZN34_INTERNAL_ec116725_4_k_cu_67413aeb4cuda3std6ranges3__45__cpo5ssizeE - _ZN34_INTERNAL_ec116725_4_k_cu_67413aeb4cuda3std3__420unreachable_sentinelE)
_ZN34_INTERNAL_ec116725_4_k_cu_67413aeb4cuda3std3__420unreachable_sentinelE:
	.zero		1
	.type		_ZN34_INTERNAL_ec116725_4_k_cu_67413aeb4cuda3std6ranges3__45__cpo5ssizeE,@object
	.size		_ZN34_INTERNAL_ec116725_4_k_cu_67413aeb4cuda3std6ranges3__45__cpo5ssizeE,(_ZN34_INTERNAL_ec116725_4_k_cu_67413aeb6thrust24THRUST_300001_SM_1000_NS12placeholders2_8E - _ZN34_INTERNAL_ec116725_4_k_cu_67413aeb4cuda3std6ranges3__45__cpo5ssizeE)
_ZN34_INTERNAL_ec116725_4_k_cu_67413aeb4cuda3std6ranges3__45__cpo5ssizeE:
	.zero		1
	.type		_ZN34_INTERNAL_ec116725_4_k_cu_67413aeb6thrust24THRUST_300001_SM_1000_NS12placeholders2_8E,@object
	.size		_ZN34_INTERNAL_ec116725_4_k_cu_67413aeb6thrust24THRUST_300001_SM_1000_NS12placeholders2_8E,(_ZN34_INTERNAL_ec116725_4_k_cu_67413aeb4cuda3std3__45__cpo5crendE - _ZN34_INTERNAL_ec116725_4_k_cu_67413aeb6thrust24THRUST_300001_SM_1000_NS12placeholders2_8E)
_ZN34_INTERNAL_ec116725_4_k_cu_67413aeb6thrust24THRUST_300001_SM_1000_NS12placeholders2_8E:
	.zero		1
	.type		_ZN34_INTERNAL_ec116725_4_k_cu_67413aeb4cuda3std3__45__cpo5crendE,@object
	.size		_ZN34_INTERNAL_ec116725_4_k_cu_67413aeb4cuda3std3__45__cpo5crendE,(_ZN34_INTERNAL_ec116725_4_k_cu_67413aeb4cuda3std6ranges3__45__cpo4prevE - _ZN34_INTERNAL_ec116725_4_k_cu_67413aeb4cuda3std3__45__cpo5crendE)
_ZN34_INTERNAL_ec116725_4_k_cu_67413aeb4cuda3std3__45__cpo5crendE:
	.zero		1
	.type		_ZN34_INTERNAL_ec116725_4_k_cu_67413aeb4cuda3std6ranges3__45__cpo4prevE,@object
	.size		_ZN34_INTERNAL_ec116725_4_k_cu_67413aeb4cuda3std6ranges3__45__cpo4prevE,(_ZN34_INTERNAL_ec116725_4_k_cu_67413aeb4cuda3std6ranges3__45__cpo9iter_moveE - _ZN34_INTERNAL_ec116725_4_k_cu_67413aeb4cuda3std6ranges3__45__cpo4prevE)
_ZN34_INTERNAL_ec116725_4_k_cu_67413aeb4cuda3std6ranges3__45__cpo4prevE:
	.zero		1
	.type		_ZN34_INTERNAL_ec116725_4_k_cu_67413aeb4cuda3std6ranges3__45__cpo9iter_moveE,@object
	.size		_ZN34_INTERNAL_ec116725_4_k_cu_67413aeb4cuda3std6ranges3__45__cpo9iter_moveE,(_ZN34_INTERNAL_ec116725_4_k_cu_67413aeb6thrust24THRUST_300001_SM_1000_NS6system6detail10sequential3seqE - _ZN34_INTERNAL_ec116725_4_k_cu_67413aeb4cuda3std6ranges3__45__cpo9iter_moveE)
_ZN34_INTERNAL_ec116725_4_k_cu_67413aeb4cuda3std6ranges3__45__cpo9iter_moveE:
	.zero		1
	.type		_ZN34_INTERNAL_ec116725_4_k_cu_67413aeb6thrust24THRUST_300001_SM_1000_NS6system6detail10sequential3seqE,@object
	.size		_ZN34_INTERNAL_ec116725_4_k_cu_67413aeb6thrust24THRUST_300001_SM_1000_NS6system6detail10sequential3seqE,(.L_31 - _ZN34_INTERNAL_ec116725_4_k_cu_67413aeb6thrust24THRUST_300001_SM_1000_NS6system6detail10sequential3seqE)
_ZN34_INTERNAL_ec116725_4_k_cu_67413aeb6thrust24THRUST_300001_SM_1000_NS6system6detail10sequential3seqE:
	.zero		1
.L_31:


//--------------------- .nv.constant0._ZN3cub18CUB_300001_SM_10006detail8for_each13static_kernelINS2_12policy_hub_t12policy_500_tEmN6thrust24THRUST_300001_SM_1000_NS8cuda_cub20__uninitialized_fill7functorINS7_10device_ptrIfEEfEEEEvT0_T1_ --------------------------
	.section	.nv.constant0._ZN3cub18CUB_300001_SM_10006detail8for_each13static_kernelINS2_12policy_hub_t12policy_500_tEmN6thrust24THRUST_300001_SM_1000_NS8cuda_cub20__uninitialized_fill7functorINS7_10device_ptrIfEEfEEEEvT0_T1_,"a",@progbits
	.sectionflags	@""
	.align	4
.nv.constant0._ZN3cub18CUB_300001_SM_10006detail8for_each13static_kernelINS2_12policy_hub_t12policy_500_tEmN6thrust24THRUST_300001_SM_1000_NS8cuda_cub20__uninitialized_fill7functorINS7_10device_ptrIfEEfEEEEvT0_T1_:
	.zero		920


//--------------------- .nv.constant0._ZN3cub18CUB_300001_SM_10006detail8for_each13static_kernelINS2_12policy_hub_t12policy_500_tEmN6thrust24THRUST_300001_SM_1000_NS8cuda_cub20__uninitialized_fill7functorINS7_10device_ptrI6float2EESC_EEEEvT0_T1_ --------------------------
	.section	.nv.constant0._ZN3cub18CUB_300001_SM_10006detail8for_each13static_kernelINS2_12policy_hub_t12policy_500_tEmN6thrust24THRUST_300001_SM_1000_NS8cuda_cub20__uninitialized_fill7functorINS7_10device_ptrI6float2EESC_EEEEvT0_T1_,"a",@progbits
	.sectionflags	@""
	.align	4
.nv.constant0._ZN3cub18CUB_300001_SM_10006detail8for_each13static_kernelINS2_12policy_hub_t12policy_500_tEmN6thrust24THRUST_300001_SM_1000_NS8cuda_cub20__uninitialized_fill7functorINS7_10device_ptrI6float2EESC_EEEEvT0_T1_:
	.zero		920


//--------------------- .nv.constant0._ZN3cub18CUB_300001_SM_10006detail8for_each13static_kernelINS2_12policy_hub_t12policy_500_tEmN6thrust24THRUST_300001_SM_1000_NS8cuda_cub20__uninitialized_fill7functorINS7_10device_ptrI6Float2EESC_EEEEvT0_T1_ --------------------------
	.section	.nv.constant0._ZN3cub18CUB_300001_SM_10006detail8for_each13static_kernelINS2_12policy_hub_t12policy_500_tEmN6thrust24THRUST_300001_SM_1000_NS8cuda_cub20__uninitialized_fill7functorINS7_10device_ptrI6Float2EESC_EEEEvT0_T1_,"a",@progbits
	.sectionflags	@""
	.align	4
.nv.constant0._ZN3cub18CUB_300001_SM_10006detail8for_each13static_kernelINS2_12policy_hub_t12policy_500_tEmN6thrust24THRUST_300001_SM_1000_NS8cuda_cub20__uninitialized_fill7functorINS7_10device_ptrI6Float2EESC_EEEEvT0_T1_:
	.zero		920


//--------------------- .nv.constant0._ZN3cub18CUB_300001_SM_10006detail11EmptyKernelIvEEvv --------------------------
	.section	.nv.constant0._ZN3cub18CUB_300001_SM_10006detail11EmptyKernelIvEEvv,"a",@progbits
	.sectionflags	@""
	.align	4
.nv.constant0._ZN3cub18CUB_300001_SM_10006detail11EmptyKernelIvEEvv:
	.zero		896


//--------------------- .nv.constant0._Z20testStructureOfArrayPKfS0_PfS1_i --------------------------
	.section	.nv.constant0._Z20testStructureOfArrayPKfS0_PfS1_i,"a",@progbits
	.sectionflags	@""
	.align	4
.nv.constant0._Z20testStructureOfArrayPKfS0_PfS1_i:
	.zero		932


//--------------------- .nv.constant0._Z21testArrayOfCudaFloat2PK6float2PS_i --------------------------
	.section	.nv.constant0._Z21testArrayOfCudaFloat2PK6float2PS_i,"a",@progbits
	.sectionflags	@""
	.align	4
.nv.constant0._Z21testArrayOfCudaFloat2PK6float2PS_i:
	.zero		916


//--------------------- .nv.constant0._Z20testArrayOfStructurePK6Float2PS_i --------------------------
	.section	.nv.constant0._Z20testArrayOfStructurePK6Float2PS_i,"a",@progbits
	.sectionflags	@""
	.align	4
.nv.constant0._Z20testArrayOfStructurePK6Float2PS_i:
	.zero		916


//--------------------- SYMBOLS --------------------------

	.type		.nv.reservedSmem.offset0,@object
	.size		.nv.reservedSmem.offset0,0x4
